	.target	sm_90a

	.elftype	@"ET_EXEC"


//--------------------- .note.nv.tkinfo           --------------------------
	.section	.note.nv.tkinfo,"",@"SHT_NOTE"
	.sectionflags	@"SHF_NOTE_NV_TKINFO"
	.tkinfo
        /*0018*/ 	.word	0x00000002
        /*0030*/ 	.string	""
        /*0030*/ 	.string	"ptxas"
        /*0030*/ 	.string	"Cuda compilation tools, release 13.0, V13.0.88"
        /*0030*/ 	.string	"Build cuda_13.0.r13.0/compiler.36424714_0"
        /*0030*/ 	.string	"-arch sm_90a -m 64 "



//--------------------- .note.nv.cuinfo           --------------------------
	.section	.note.nv.cuinfo,"",@"SHT_NOTE"
	.sectionflags	@"SHF_NOTE_NV_CUINFO"
        /*0018*/ 	.short	0x0002
        /*001a*/ 	.short	0x005a
        /*001c*/ 	.short	0x0082
	.zero		2


//--------------------- .nv.info                  --------------------------
	.section	.nv.info,"",@"SHT_CUDA_INFO"
	.align	4


	//----- nvinfo : EIATTR_REGCOUNT
	.align		4
        /*0000*/ 	.byte	0x04, 0x2f
        /*0002*/ 	.short	(.L_15 - .L_14)
	.align		4
.L_14:
        /*0004*/ 	.word	index@(_ZN7cutlass13device_kernelINS_4gemm6kernel13GemmUniversalIN4cute5tupleIJiiiiEEENS1_10collective13CollectiveMmaINS1_34MainloopSm90TmaGmmaWarpSpecializedILi9ENS5_IJNS4_1CILi1EEESB_SB_EEENS1_35KernelTmaWarpSpecializedCooperativeEEENS5_IJNSA_ILi256EEENSA_ILi128EEENSA_ILi32EEEEEENS_6half_tENS5_IJlSB_lEEESJ_SK_NS4_8TiledMMAINS4_8MMA_AtomIJNS4_4SM904GMMA26MMA_64x128x16_F32F16F16_SSILNSO_5MajorE0ELSQ_0ELNSO_7ScaleInE1ELSR_1EEEEEENS4_6LayoutINS5_IJNSA_ILi2EEESB_SB_EEENS5_IJSB_NSA_ILi0EEESX_EEEEENS5_IJNS4_10UnderscoreES10_S10_EEEEENS4_13SM90_TMA_LOADENS4_14ComposedLayoutINS4_7SwizzleILi2ELi4ELi3EEENS4_18smem_ptr_flag_bitsILi16EEENSU_INS5_IJNSA_ILi8EEESH_EEENS5_IJSH_SB_EEEEEEEvNS4_8identityES13_S1D_vS1E_EENS_8epilogue10collective6detail29Sm90TmaWarpSpecializedAdapterINS1H_15DefaultEpilogueISJ_SK_SK_NS1G_6thread17LinearCombinationISJ_Li1EffLNS1L_9ScaleType4KindE0ELNS_15FloatRoundStyleE2ESJ_EENS1_15EpilogueDefaultEEEEEvvEEEEvNT_6ParamsE)
        /*0008*/ 	.word	0x000000a8


	//----- nvinfo : EIATTR_FRAME_SIZE
	.align		4
.L_15:
        /*000c*/ 	.byte	0x04, 0x11
        /*000e*/ 	.short	(.L_17 - .L_16)
	.align		4
.L_16:
        /*0010*/ 	.word	index@(_ZN7cutlass13device_kernelINS_4gemm6kernel13GemmUniversalIN4cute5tupleIJiiiiEEENS1_10collective13CollectiveMmaINS1_34MainloopSm90TmaGmmaWarpSpecializedILi9ENS5_IJNS4_1CILi1EEESB_SB_EEENS1_35KernelTmaWarpSpecializedCooperativeEEENS5_IJNSA_ILi256EEENSA_ILi128EEENSA_ILi32EEEEEENS_6half_tENS5_IJlSB_lEEESJ_SK_NS4_8TiledMMAINS4_8MMA_AtomIJNS4_4SM904GMMA26MMA_64x128x16_F32F16F16_SSILNSO_5MajorE0ELSQ_0ELNSO_7ScaleInE1ELSR_1EEEEEENS4_6LayoutINS5_IJNSA_ILi2EEESB_SB_EEENS5_IJSB_NSA_ILi0EEESX_EEEEENS5_IJNS4_10UnderscoreES10_S10_EEEEENS4_13SM90_TMA_LOADENS4_14ComposedLayoutINS4_7SwizzleILi2ELi4ELi3EEENS4_18smem_ptr_flag_bitsILi16EEENSU_INS5_IJNSA_ILi8EEESH_EEENS5_IJSH_SB_EEEEEEEvNS4_8identityES13_S1D_vS1E_EENS_8epilogue10collective6detail29Sm90TmaWarpSpecializedAdapterINS1H_15DefaultEpilogueISJ_SK_SK_NS1G_6thread17LinearCombinationISJ_Li1EffLNS1L_9ScaleType4KindE0ELNS_15FloatRoundStyleE2ESJ_EENS1_15EpilogueDefaultEEEEEvvEEEEvNT_6ParamsE)
        /*0014*/ 	.word	0x00000000


	//----- nvinfo : EIATTR_MIN_STACK_SIZE
	.align		4
.L_17:
        /*0018*/ 	.byte	0x04, 0x12
        /*001a*/ 	.short	(.L_19 - .L_18)
	.align		4
.L_18:
        /*001c*/ 	.word	index@(_ZN7cutlass13device_kernelINS_4gemm6kernel13GemmUniversalIN4cute5tupleIJiiiiEEENS1_10collective13CollectiveMmaINS1_34MainloopSm90TmaGmmaWarpSpecializedILi9ENS5_IJNS4_1CILi1EEESB_SB_EEENS1_35KernelTmaWarpSpecializedCooperativeEEENS5_IJNSA_ILi256EEENSA_ILi128EEENSA_ILi32EEEEEENS_6half_tENS5_IJlSB_lEEESJ_SK_NS4_8TiledMMAINS4_8MMA_AtomIJNS4_4SM904GMMA26MMA_64x128x16_F32F16F16_SSILNSO_5MajorE0ELSQ_0ELNSO_7ScaleInE1ELSR_1EEEEEENS4_6LayoutINS5_IJNSA_ILi2EEESB_SB_EEENS5_IJSB_NSA_ILi0EEESX_EEEEENS5_IJNS4_10UnderscoreES10_S10_EEEEENS4_13SM90_TMA_LOADENS4_14ComposedLayoutINS4_7SwizzleILi2ELi4ELi3EEENS4_18smem_ptr_flag_bitsILi16EEENSU_INS5_IJNSA_ILi8EEESH_EEENS5_IJSH_SB_EEEEEEEvNS4_8identityES13_S1D_vS1E_EENS_8epilogue10collective6detail29Sm90TmaWarpSpecializedAdapterINS1H_15DefaultEpilogueISJ_SK_SK_NS1G_6thread17LinearCombinationISJ_Li1EffLNS1L_9ScaleType4KindE0ELNS_15FloatRoundStyleE2ESJ_EENS1_15EpilogueDefaultEEEEEvvEEEEvNT_6ParamsE)
        /*0020*/ 	.word	0x00000000
.L_19:


//--------------------- .nv.compat                --------------------------
	.section	.nv.compat,"",@"SHT_CUDA_COMPAT_INFO"
	.align	4
        /*0000*/ 	.byte	0x02, 0x09, 0x01, 0x00, 0x02, 0x02, 0x04, 0x00, 0x02, 0x05, 0x05, 0x00, 0x03, 0x07, 0x01, 0x01
        /*0010*/ 	.byte	0x02, 0x03, 0x01, 0x00, 0x02, 0x06, 0x01, 0x00, 0x04, 0x0b, 0x08, 0x00, 0x00, 0x00, 0x00, 0x00
        /*0020*/ 	.byte	0x00, 0x00, 0x00, 0x00


//--------------------- .nv.info._ZN7cutlass13device_kernelINS_4gemm6kernel13GemmUniversalIN4cute5tupleIJiiiiEEENS1_10collective13CollectiveMmaINS1_34MainloopSm90TmaGmmaWarpSpecializedILi9ENS5_IJNS4_1CILi1EEESB_SB_EEENS1_35KernelTmaWarpSpecializedCooperativeEEENS5_IJNSA_ILi256EEENSA_ILi128EEENSA_ILi32EEEEEENS_6half_tENS5_IJlSB_lEEESJ_SK_NS4_8TiledMMAINS4_8MMA_AtomIJNS4_4SM904GMMA26MMA_64x128x16_F32F16F16_SSILNSO_5MajorE0ELSQ_0ELNSO_7ScaleInE1ELSR_1EEEEEENS4_6LayoutINS5_IJNSA_ILi2EEESB_SB_EEENS5_IJSB_NSA_ILi0EEESX_EEEEENS5_IJNS4_10UnderscoreES10_S10_EEEEENS4_13SM90_TMA_LOADENS4_14ComposedLayoutINS4_7SwizzleILi2ELi4ELi3EEENS4_18smem_ptr_flag_bitsILi16EEENSU_INS5_IJNSA_ILi8EEESH_EEENS5_IJSH_SB_EEEEEEEvNS4_8identityES13_S1D_vS1E_EENS_8epilogue10collective6detail29Sm90TmaWarpSpecializedAdapterINS1H_15DefaultEpilogueISJ_SK_SK_NS1G_6thread17LinearCombinationISJ_Li1EffLNS1L_9ScaleType4KindE0ELNS_15FloatRoundStyleE2ESJ_EENS1_15EpilogueDefaultEEEEEvvEEEEvNT_6ParamsE --------------------------
	.section	.nv.info._ZN7cutlass13device_kernelINS_4gemm6kernel13GemmUniversalIN4cute5tupleIJiiiiEEENS1_10collective13CollectiveMmaINS1_34MainloopSm90TmaGmmaWarpSpecializedILi9ENS5_IJNS4_1CILi1EEESB_SB_EEENS1_35KernelTmaWarpSpecializedCooperativeEEENS5_IJNSA_ILi256EEENSA_ILi128EEENSA_ILi32EEEEEENS_6half_tENS5_IJlSB_lEEESJ_SK_NS4_8TiledMMAINS4_8MMA_AtomIJNS4_4SM904GMMA26MMA_64x128x16_F32F16F16_SSILNSO_5MajorE0ELSQ_0ELNSO_7ScaleInE1ELSR_1EEEEEENS4_6LayoutINS5_IJNSA_ILi2EEESB_SB_EEENS5_IJSB_NSA_ILi0EEESX_EEEEENS5_IJNS4_10UnderscoreES10_S10_EEEEENS4_13SM90_TMA_LOADENS4_14ComposedLayoutINS4_7SwizzleILi2ELi4ELi3EEENS4_18smem_ptr_flag_bitsILi16EEENSU_INS5_IJNSA_ILi8EEESH_EEENS5_IJSH_SB_EEEEEEEvNS4_8identityES13_S1D_vS1E_EENS_8epilogue10collective6detail29Sm90TmaWarpSpecializedAdapterINS1H_15DefaultEpilogueISJ_SK_SK_NS1G_6thread17LinearCombinationISJ_Li1EffLNS1L_9ScaleType4KindE0ELNS_15FloatRoundStyleE2ESJ_EENS1_15EpilogueDefaultEEEEEvvEEEEvNT_6ParamsE,"",@"SHT_CUDA_INFO"
	.sectionflags	@""
	.align	4


	//----- nvinfo : EIATTR_CUDA_API_VERSION
	.align		4
        /*0000*/ 	.byte	0x04, 0x37
        /*0002*/ 	.short	(.L_21 - .L_20)
.L_20:
        /*0004*/ 	.word	0x00000082


	//----- nvinfo : EIATTR_KPARAM_INFO
	.align		4
.L_21:
        /*0008*/ 	.byte	0x04, 0x17
        /*000a*/ 	.short	(.L_23 - .L_22)
.L_22:
        /*000c*/ 	.word	0x00000000
        /*0010*/ 	.short	0x0000
        /*0012*/ 	.short	0x0070
        /*0014*/ 	.byte	0x00, 0xf0, 0x01, 0x10


	//----- nvinfo : EIATTR_SPARSE_MMA_MASK
	.align		4
.L_23:
        /*0018*/ 	.byte	0x03, 0x50
        /*001a*/ 	.short	0x0000


	//----- nvinfo : EIATTR_MAXREG_COUNT
	.align		4
        /*001c*/ 	.byte	0x03, 0x1b
        /*001e*/ 	.short	0x00a8


	//----- nvinfo : EIATTR_NUM_BARRIERS
	.align		4
        /*0020*/ 	.byte	0x02, 0x4c
        /*0022*/ 	.byte	0x01
	.zero		1


	//----- nvinfo : EIATTR_EXTERNS
	.align		4
        /*0024*/ 	.byte	0x04, 0x0f
        /*0026*/ 	.short	(.L_25 - .L_24)


	//   ....[0]....
	.align		4
.L_24:
        /*0028*/ 	.word	index@(__assertfail)


	//----- nvinfo : EIATTR_MERCURY_ISA_VERSION
	.align		4
.L_25:
        /*002c*/ 	.byte	0x03, 0x5f
        /*002e*/ 	.short	0x0101


	//----- nvinfo : EIATTR_INT_WARP_WIDE_INSTR_OFFSETS
	.align		4
        /*0030*/ 	.byte	0x04, 0x31
        /*0032*/ 	.short	(.L_27 - .L_26)


	//   ....[0]....
.L_26:
        /*0034*/ 	.word	0x00000480


	//   ....[1]....
        /*0038*/ 	.word	0x000004b0


	//   ....[2]....
        /*003c*/ 	.word	0x00000590


	//----- nvinfo : EIATTR_COOP_GROUP_MASK_REGIDS
	.align		4
.L_27:
        /*0040*/ 	.byte	0x04, 0x29
        /*0042*/ 	.short	(.L_29 - .L_28)


	//   ....[0]....
.L_28:
        /*0044*/ 	.word	0xffffffff


	//   ....[1]....
        /*0048*/ 	.word	0xffffffff


	//   ....[2]....
        /*004c*/ 	.word	0xffffffff


	//   ....[3]....
        /*0050*/ 	.word	0xffffffff


	//   ....[4]....
        /*0054*/ 	.word	0xffffffff


	//----- nvinfo : EIATTR_COOP_GROUP_INSTR_OFFSETS
	.align		4
.L_29:
        /*0058*/ 	.byte	0x04, 0x28
        /*005a*/ 	.short	(.L_31 - .L_30)


	//   ....[0]....
.L_30:
        /*005c*/ 	.word	0x00000060


	//   ....[1]....
        /*0060*/ 	.word	0x00000070


	//   ....[2]....
        /*0064*/ 	.word	0x00000130


	//   ....[3]....
        /*0068*/ 	.word	0x00000390


	//   ....[4]....
        /*006c*/ 	.word	0x00001040


	//----- nvinfo : EIATTR_REG_RECONFIG
	.align		4
.L_31:
        /*0070*/ 	.byte	0x01, 0x54
	.zero		2


	//----- nvinfo : EIATTR_SYSCALL_OFFSETS
	.align		4
        /*0074*/ 	.byte	0x04, 0x46
        /*0076*/ 	.short	(.L_33 - .L_32)


	//   ....[0]....
.L_32:
        /*0078*/ 	.word	0x00001200


	//----- nvinfo : EIATTR_MBARRIER_INSTR_OFFSETS
	.align		4
.L_33:
        /*007c*/ 	.byte	0x04, 0x39
        /*007e*/ 	.short	(.L_35 - .L_34)


	//   ....[0]....
.L_34:
        /*0080*/ 	.word	0x00000250
        /*0084*/ 	.word	0x000000ff
        /*0088*/ 	.word	0x00000000
        /*008c*/ 	.short	0x0100
        /*008e*/ 	.byte	0x08
	.zero		1


	//   ....[1]....
        /*0090*/ 	.word	0x00000260
        /*0094*/ 	.word	0x000000ff
        /*0098*/ 	.word	0x00000048
        /*009c*/ 	.short	0x0100
        /*009e*/ 	.byte	0x08
	.zero		1


	//   ....[2]....
        /*00a0*/ 	.word	0x00000270
        /*00a4*/ 	.word	0x000000ff
        /*00a8*/ 	.word	0x00000008
        /*00ac*/ 	.short	0x0100
        /*00ae*/ 	.byte	0x08
	.zero		1


	//   ....[3]....
        /*00b0*/ 	.word	0x00000280
        /*00b4*/ 	.word	0x000000ff
        /*00b8*/ 	.word	0x00000050
        /*00bc*/ 	.short	0x0100
        /*00be*/ 	.byte	0x08
	.zero		1


	//   ....[4]....
        /*00c0*/ 	.word	0x00000290
        /*00c4*/ 	.word	0x000000ff
        /*00c8*/ 	.word	0x00000010
        /*00cc*/ 	.short	0x0100
        /*00ce*/ 	.byte	0x08
	.zero		1


	//   ....[5]....
        /*00d0*/ 	.word	0x000002a0
        /*00d4*/ 	.word	0x000000ff
        /*00d8*/ 	.word	0x00000058
        /*00dc*/ 	.short	0x0100
        /*00de*/ 	.byte	0x08
	.zero		1


	//   ....[6]....
        /*00e0*/ 	.word	0x000002b0
        /*00e4*/ 	.word	0x000000ff
        /*00e8*/ 	.word	0x00000018
        /*00ec*/ 	.short	0x0100
        /*00ee*/ 	.byte	0x08
	.zero		1


	//   ....[7]....
        /*00f0*/ 	.word	0x000002c0
        /*00f4*/ 	.word	0x000000ff
        /*00f8*/ 	.word	0x00000060
        /*00fc*/ 	.short	0x0100
        /*00fe*/ 	.byte	0x08
	.zero		1


	//   ....[8]....
        /*0100*/ 	.word	0x000002d0
        /*0104*/ 	.word	0x000000ff
        /*0108*/ 	.word	0x00000020
        /*010c*/ 	.short	0x0100
        /*010e*/ 	.byte	0x08
	.zero		1


	//   ....[9]....
        /*0110*/ 	.word	0x000002e0
        /*0114*/ 	.word	0x000000ff
        /*0118*/ 	.word	0x00000068
        /*011c*/ 	.short	0x0100
        /*011e*/ 	.byte	0x08
	.zero		1


	//   ....[10]....
        /*0120*/ 	.word	0x000002f0
        /*0124*/ 	.word	0x000000ff
        /*0128*/ 	.word	0x00000028
        /*012c*/ 	.short	0x0100
        /*012e*/ 	.byte	0x08
	.zero		1


	//   ....[11]....
        /*0130*/ 	.word	0x00000300
        /*0134*/ 	.word	0x000000ff
        /*0138*/ 	.word	0x00000070
        /*013c*/ 	.short	0x0100
        /*013e*/ 	.byte	0x08
	.zero		1


	//   ....[12]....
        /*0140*/ 	.word	0x00000310
        /*0144*/ 	.word	0x000000ff
        /*0148*/ 	.word	0x00000030
        /*014c*/ 	.short	0x0100
        /*014e*/ 	.byte	0x08
	.zero		1


	//   ....[13]....
        /*0150*/ 	.word	0x00000320
        /*0154*/ 	.word	0x000000ff
        /*0158*/ 	.word	0x00000078
        /*015c*/ 	.short	0x0100
        /*015e*/ 	.byte	0x08
	.zero		1


	//   ....[14]....
        /*0160*/ 	.word	0x00000330
        /*0164*/ 	.word	0x000000ff
        /*0168*/ 	.word	0x00000038
        /*016c*/ 	.short	0x0100
        /*016e*/ 	.byte	0x08
	.zero		1


	//   ....[15]....
        /*0170*/ 	.word	0x00000340
        /*0174*/ 	.word	0x000000ff
        /*0178*/ 	.word	0x00000080
        /*017c*/ 	.short	0x0100
        /*017e*/ 	.byte	0x08
	.zero		1


	//   ....[16]....
        /*0180*/ 	.word	0x00000350
        /*0184*/ 	.word	0x000000ff
        /*0188*/ 	.word	0x00000040
        /*018c*/ 	.short	0x0100
        /*018e*/ 	.byte	0x08
	.zero		1


	//   ....[17]....
        /*0190*/ 	.word	0x00000360
        /*0194*/ 	.word	0x000000ff
        /*0198*/ 	.word	0x00000088
        /*019c*/ 	.short	0x0100
        /*019e*/ 	.byte	0x08
	.zero		1


	//   ....[18]....
        /*01a0*/ 	.word	0x00000600
        /*01a4*/ 	.word	0x000000ff
        /*01a8*/ 	.word	0x000000a0
        /*01ac*/ 	.short	0x0100
        /*01ae*/ 	.byte	0x06
	.zero		1


	//   ....[19]....
        /*01b0*/ 	.word	0x00000660
        /*01b4*/ 	.word	0x000000ff
        /*01b8*/ 	.word	0x000000a8
        /*01bc*/ 	.short	0x0100
        /*01be*/ 	.byte	0x06
	.zero		1


	//   ....[20]....
        /*01c0*/ 	.word	0x00001280
        /*01c4*/ 	.word	0x00000003
        /*01c8*/ 	.word	0x00000000
        /*01cc*/ 	.short	0x010a
        /*01ce*/ 	.byte	0x3f
	.zero		1


	//   ....[21]....
        /*01d0*/ 	.word	0x000012c0
        /*01d4*/ 	.word	0x00000003
        /*01d8*/ 	.word	0x00000000
        /*01dc*/ 	.short	0x010a
        /*01de*/ 	.byte	0x3f
	.zero		1


	//   ....[22]....
        /*01e0*/ 	.word	0x00001620
        /*01e4*/ 	.word	0x000000ff
        /*01e8*/ 	.word	0x00000000
        /*01ec*/ 	.short	0x010a
        /*01ee*/ 	.byte	0x08
	.zero		1


	//   ....[23]....
        /*01f0*/ 	.word	0x00001660
        /*01f4*/ 	.word	0x000000ff
        /*01f8*/ 	.word	0x00000000
        /*01fc*/ 	.short	0x010a
        /*01fe*/ 	.byte	0x08
	.zero		1


	//   ....[24]....
        /*0200*/ 	.word	0x00001880
        /*0204*/ 	.word	0x000000ff
        /*0208*/ 	.word	0x00000000
        /*020c*/ 	.short	0x0101
        /*020e*/ 	.byte	0x08
	.zero		1


	//   ....[25]....
        /*0210*/ 	.word	0x00001a80
        /*0214*/ 	.word	0x000000ff
        /*0218*/ 	.word	0x00000000
        /*021c*/ 	.short	0x0101
        /*021e*/ 	.byte	0x06
	.zero		1


	//   ....[26]....
        /*0220*/ 	.word	0x0000b330
        /*0224*/ 	.word	0x0000000e
        /*0228*/ 	.word	0x00000048
        /*022c*/ 	.short	0x010a
        /*022e*/ 	.byte	0x3f
	.zero		1


	//   ....[27]....
        /*0230*/ 	.word	0x0000b6b0
        /*0234*/ 	.word	0x00000006
        /*0238*/ 	.word	0x000000a8
        /*023c*/ 	.short	0x0101
        /*023e*/ 	.byte	0x3f
	.zero		1


	//   ....[28]....
        /*0240*/ 	.word	0x0000bde0
        /*0244*/ 	.word	0x00000007
        /*0248*/ 	.word	0x00000000
        /*024c*/ 	.short	0x010a
        /*024e*/ 	.byte	0x3f
	.zero		1


	//   ....[29]....
        /*0250*/ 	.word	0x0000be60
        /*0254*/ 	.word	0x00000009
        /*0258*/ 	.word	0x00000000
        /*025c*/ 	.short	0x010a
        /*025e*/ 	.byte	0x3f
	.zero		1


	//   ....[30]....
        /*0260*/ 	.word	0x0000bef0
        /*0264*/ 	.word	0x00000006
        /*0268*/ 	.word	0x00000000
        /*026c*/ 	.short	0x010a
        /*026e*/ 	.byte	0x3f
	.zero		1


	//   ....[31]....
        /*0270*/ 	.word	0x0000bf80
        /*0274*/ 	.word	0x00000009
        /*0278*/ 	.word	0x00000000
        /*027c*/ 	.short	0x010a
        /*027e*/ 	.byte	0x3f
	.zero		1


	//   ....[32]....
        /*0280*/ 	.word	0x0000c010
        /*0284*/ 	.word	0x00000006
        /*0288*/ 	.word	0x00000000
        /*028c*/ 	.short	0x010a
        /*028e*/ 	.byte	0x3f
	.zero		1


	//   ....[33]....
        /*0290*/ 	.word	0x0000c0a0
        /*0294*/ 	.word	0x00000009
        /*0298*/ 	.word	0x00000000
        /*029c*/ 	.short	0x010a
        /*029e*/ 	.byte	0x3f
	.zero		1


	//   ....[34]....
        /*02a0*/ 	.word	0x0000c130
        /*02a4*/ 	.word	0x00000006
        /*02a8*/ 	.word	0x00000000
        /*02ac*/ 	.short	0x010a
        /*02ae*/ 	.byte	0x3f
	.zero		1


	//   ....[35]....
        /*02b0*/ 	.word	0x0000c1c0
        /*02b4*/ 	.word	0x00000009
        /*02b8*/ 	.word	0x00000000
        /*02bc*/ 	.short	0x010a
        /*02be*/ 	.byte	0x3f
	.zero		1


	//   ....[36]....
        /*02c0*/ 	.word	0x0000c250
        /*02c4*/ 	.word	0x00000003
        /*02c8*/ 	.word	0x00000000
        /*02cc*/ 	.short	0x010a
        /*02ce*/ 	.byte	0x3f
	.zero		1


	//   ....[37]....
        /*02d0*/ 	.word	0x0000c2b0
        /*02d4*/ 	.word	0x00000003
        /*02d8*/ 	.word	0x00000000
        /*02dc*/ 	.short	0x010a
        /*02de*/ 	.byte	0x3f
	.zero		1


	//   ....[38]....
        /*02e0*/ 	.word	0x0000c310
        /*02e4*/ 	.word	0x00000004
        /*02e8*/ 	.word	0x00000000
        /*02ec*/ 	.short	0x010a
        /*02ee*/ 	.byte	0x3f
	.zero		1


	//   ....[39]....
        /*02f0*/ 	.word	0x0000c3e0
        /*02f4*/ 	.word	0x0000000e
        /*02f8*/ 	.word	0x00000048
        /*02fc*/ 	.short	0x010a
        /*02fe*/ 	.byte	0x3f
	.zero		1


	//   ....[40]....
        /*0300*/ 	.word	0x0000c4b0
        /*0304*/ 	.word	0x00000007
        /*0308*/ 	.word	0x00000000
        /*030c*/ 	.short	0x010a
        /*030e*/ 	.byte	0x3f
	.zero		1


	//   ....[41]....
        /*0310*/ 	.word	0x0000c500
        /*0314*/ 	.word	0x00000009
        /*0318*/ 	.word	0x00000000
        /*031c*/ 	.short	0x010a
        /*031e*/ 	.byte	0x3f
	.zero		1


	//   ....[42]....
        /*0320*/ 	.word	0x0000c550
        /*0324*/ 	.word	0x00000006
        /*0328*/ 	.word	0x00000000
        /*032c*/ 	.short	0x010a
        /*032e*/ 	.byte	0x3f
	.zero		1


	//   ....[43]....
        /*0330*/ 	.word	0x0000c5a0
        /*0334*/ 	.word	0x00000009
        /*0338*/ 	.word	0x00000000
        /*033c*/ 	.short	0x010a
        /*033e*/ 	.byte	0x3f
	.zero		1


	//   ....[44]....
        /*0340*/ 	.word	0x0000c5f0
        /*0344*/ 	.word	0x00000006
        /*0348*/ 	.word	0x00000000
        /*034c*/ 	.short	0x010a
        /*034e*/ 	.byte	0x3f
	.zero		1


	//   ....[45]....
        /*0350*/ 	.word	0x0000c640
        /*0354*/ 	.word	0x00000009
        /*0358*/ 	.word	0x00000000
        /*035c*/ 	.short	0x010a
        /*035e*/ 	.byte	0x3f
	.zero		1


	//   ....[46]....
        /*0360*/ 	.word	0x0000c690
        /*0364*/ 	.word	0x00000006
        /*0368*/ 	.word	0x00000000
        /*036c*/ 	.short	0x010a
        /*036e*/ 	.byte	0x3f
	.zero		1


	//   ....[47]....
        /*0370*/ 	.word	0x0000c6e0
        /*0374*/ 	.word	0x00000009
        /*0378*/ 	.word	0x00000000
        /*037c*/ 	.short	0x010a
        /*037e*/ 	.byte	0x3f
	.zero		1


	//----- nvinfo : EIATTR_NUM_MBARRIERS
	.align		4
.L_35:
        /*0380*/ 	.byte	0x03, 0x38
        /*0382*/ 	.short	0x0014


	//----- nvinfo : EIATTR_EXIT_INSTR_OFFSETS
	.align		4
        /*0384*/ 	.byte	0x04, 0x1c
        /*0386*/ 	.short	(.L_37 - .L_36)


	//   ....[0]....
.L_36:
        /*0388*/ 	.word	0x000006b0


	//   ....[1]....
        /*038c*/ 	.word	0x00000f70


	//   ....[2]....
        /*0390*/ 	.word	0x0000a9a0


	//   ....[3]....
        /*0394*/ 	.word	0x0000afd0


	//   ....[4]....
        /*0398*/ 	.word	0x0000c2a0


	//----- nvinfo : EIATTR_MAX_THREADS
	.align		4
.L_37:
        /*039c*/ 	.byte	0x04, 0x05
        /*039e*/ 	.short	(.L_39 - .L_38)
.L_38:
        /*03a0*/ 	.word	0x00000180
        /*03a4*/ 	.word	0x00000001
        /*03a8*/ 	.word	0x00000001


	//----- nvinfo : EIATTR_CRS_STACK_SIZE
	.align		4
.L_39:
        /*03ac*/ 	.byte	0x04, 0x1e
        /*03ae*/ 	.short	(.L_41 - .L_40)
.L_40:
        /*03b0*/ 	.word	0x00000000


	//----- nvinfo : EIATTR_CBANK_PARAM_SIZE
	.align		4
.L_41:
        /*03b4*/ 	.byte	0x03, 0x19
        /*03b6*/ 	.short	0x0470


	//----- nvinfo : EIATTR_PARAM_CBANK
	.align		4
        /*03b8*/ 	.byte	0x04, 0x0a
        /*03ba*/ 	.short	(.L_43 - .L_42)
	.align		4
.L_42:
        /*03bc*/ 	.word	index@(.nv.constant0._ZN7cutlass13device_kernelINS_4gemm6kernel13GemmUniversalIN4cute5tupleIJiiiiEEENS1_10collective13CollectiveMmaINS1_34MainloopSm90TmaGmmaWarpSpecializedILi9ENS5_IJNS4_1CILi1EEESB_SB_EEENS1_35KernelTmaWarpSpecializedCooperativeEEENS5_IJNSA_ILi256EEENSA_ILi128EEENSA_ILi32EEEEEENS_6half_tENS5_IJlSB_lEEESJ_SK_NS4_8TiledMMAINS4_8MMA_AtomIJNS4_4SM904GMMA26MMA_64x128x16_F32F16F16_SSILNSO_5MajorE0ELSQ_0ELNSO_7ScaleInE1ELSR_1EEEEEENS4_6LayoutINS5_IJNSA_ILi2EEESB_SB_EEENS5_IJSB_NSA_ILi0EEESX_EEEEENS5_IJNS4_10UnderscoreES10_S10_EEEEENS4_13SM90_TMA_LOADENS4_14ComposedLayoutINS4_7SwizzleILi2ELi4ELi3EEENS4_18smem_ptr_flag_bitsILi16EEENSU_INS5_IJNSA_ILi8EEESH_EEENS5_IJSH_SB_EEEEEEEvNS4_8identityES13_S1D_vS1E_EENS_8epilogue10collective6detail29Sm90TmaWarpSpecializedAdapterINS1H_15DefaultEpilogueISJ_SK_SK_NS1G_6thread17LinearCombinationISJ_Li1EffLNS1L_9ScaleType4KindE0ELNS_15FloatRoundStyleE2ESJ_EENS1_15EpilogueDefaultEEEEEvvEEEEvNT_6ParamsE)
        /*03c0*/ 	.short	0x0210
        /*03c2*/ 	.short	0x0470


	//----- nvinfo : EIATTR_SW_WAR
	.align		4
.L_43:
        /*03c4*/ 	.byte	0x04, 0x36
        /*03c6*/ 	.short	(.L_45 - .L_44)
.L_44:
        /*03c8*/ 	.word	0x00000008
.L_45:


//--------------------- .nv.callgraph             --------------------------
	.section	.nv.callgraph,"",@"SHT_CUDA_CALLGRAPH"
	.align	4
	.sectionentsize	8
	.align		4
        /*0000*/ 	.word	0x00000000
	.align		4
        /*0004*/ 	.word	0xffffffff
	.align		4
        /*0008*/ 	.word	index@(_ZN7cutlass13device_kernelINS_4gemm6kernel13GemmUniversalIN4cute5tupleIJiiiiEEENS1_10collective13CollectiveMmaINS1_34MainloopSm90TmaGmmaWarpSpecializedILi9ENS5_IJNS4_1CILi1EEESB_SB_EEENS1_35KernelTmaWarpSpecializedCooperativeEEENS5_IJNSA_ILi256EEENSA_ILi128EEENSA_ILi32EEEEEENS_6half_tENS5_IJlSB_lEEESJ_SK_NS4_8TiledMMAINS4_8MMA_AtomIJNS4_4SM904GMMA26MMA_64x128x16_F32F16F16_SSILNSO_5MajorE0ELSQ_0ELNSO_7ScaleInE1ELSR_1EEEEEENS4_6LayoutINS5_IJNSA_ILi2EEESB_SB_EEENS5_IJSB_NSA_ILi0EEESX_EEEEENS5_IJNS4_10UnderscoreES10_S10_EEEEENS4_13SM90_TMA_LOADENS4_14ComposedLayoutINS4_7SwizzleILi2ELi4ELi3EEENS4_18smem_ptr_flag_bitsILi16EEENSU_INS5_IJNSA_ILi8EEESH_EEENS5_IJSH_SB_EEEEEEEvNS4_8identityES13_S1D_vS1E_EENS_8epilogue10collective6detail29Sm90TmaWarpSpecializedAdapterINS1H_15DefaultEpilogueISJ_SK_SK_NS1G_6thread17LinearCombinationISJ_Li1EffLNS1L_9ScaleType4KindE0ELNS_15FloatRoundStyleE2ESJ_EENS1_15EpilogueDefaultEEEEEvvEEEEvNT_6ParamsE)
	.align		4
        /*000c*/ 	.word	index@(__assertfail)
	.align		4
        /*0010*/ 	.word	0x00000000
	.align		4
        /*0014*/ 	.word	0xfffffffe
	.align		4
        /*0018*/ 	.word	0x00000000
	.align		4
        /*001c*/ 	.word	0xfffffffd
	.align		4
        /*0020*/ 	.word	0x00000000
	.align		4
        /*0024*/ 	.word	0xfffffffc


//--------------------- .nv.constant4             --------------------------
	.section	.nv.constant4,"a",@progbits
	.align	8
	.align		8
.nv.constant4:
        /*0000*/ 	.dword	__assertfail
	.align		8
        /*0008*/ 	.dword	__unnamed_1
	.align		8
        /*0010*/ 	.dword	_ZN40_INTERNAL_87030bea_4_k_cu_2eb734cc_165464cuda3std3__45__cpo5beginE
	.align		8
        /*0018*/ 	.dword	_ZN40_INTERNAL_87030bea_4_k_cu_2eb734cc_165464cuda3std3__45__cpo3endE
	.align		8
        /*0020*/ 	.dword	_ZN40_INTERNAL_87030bea_4_k_cu_2eb734cc_165464cuda3std3__45__cpo6cbeginE
	.align		8
        /*0028*/ 	.dword	_ZN40_INTERNAL_87030bea_4_k_cu_2eb734cc_165464cuda3std3__45__cpo4cendE
	.align		8
        /*0030*/ 	.dword	_ZN40_INTERNAL_87030bea_4_k_cu_2eb734cc_165464cuda3std3__442_GLOBAL__N__87030bea_4_k_cu_2eb734cc_165466ignoreE
	.align		8
        /*0038*/ 	.dword	_ZN40_INTERNAL_87030bea_4_k_cu_2eb734cc_165464cuda3std3__419piecewise_constructE
	.align		8
        /*0040*/ 	.dword	_ZN40_INTERNAL_87030bea_4_k_cu_2eb734cc_165464cuda3std3__48in_placeE
	.align		8
        /*0048*/ 	.dword	_ZN40_INTERNAL_87030bea_4_k_cu_2eb734cc_165464cuda3std6ranges3__45__cpo4swapE
	.align		8
        /*0050*/ 	.dword	_ZN40_INTERNAL_87030bea_4_k_cu_2eb734cc_165464cuda3std6ranges3__45__cpo9iter_moveE
	.align		8
        /*0058*/ 	.dword	_ZN40_INTERNAL_87030bea_4_k_cu_2eb734cc_165464cute7productE
	.align		8
        /*0060*/ 	.dword	_ZN40_INTERNAL_87030bea_4_k_cu_2eb734cc_165464cute1_E
	.align		8
        /*0068*/ 	.dword	$str$22
	.align		8
        /*0070*/ 	.dword	$str$23


//--------------------- .text._ZN7cutlass13device_kernelINS_4gemm6kernel13GemmUniversalIN4cute5tupleIJiiiiEEENS1_10collective13CollectiveMmaINS1_34MainloopSm90TmaGmmaWarpSpecializedILi9ENS5_IJNS4_1CILi1EEESB_SB_EEENS1_35KernelTmaWarpSpecializedCooperativeEEENS5_IJNSA_ILi256EEENSA_ILi128EEENSA_ILi32EEEEEENS_6half_tENS5_IJlSB_lEEESJ_SK_NS4_8TiledMMAINS4_8MMA_AtomIJNS4_4SM904GMMA26MMA_64x128x16_F32F16F16_SSILNSO_5MajorE0ELSQ_0ELNSO_7ScaleInE1ELSR_1EEEEEENS4_6LayoutINS5_IJNSA_ILi2EEESB_SB_EEENS5_IJSB_NSA_ILi0EEESX_EEEEENS5_IJNS4_10UnderscoreES10_S10_EEEEENS4_13SM90_TMA_LOADENS4_14ComposedLayoutINS4_7SwizzleILi2ELi4ELi3EEENS4_18smem_ptr_flag_bitsILi16EEENSU_INS5_IJNSA_ILi8EEESH_EEENS5_IJSH_SB_EEEEEEEvNS4_8identityES13_S1D_vS1E_EENS_8epilogue10collective6detail29Sm90TmaWarpSpecializedAdapterINS1H_15DefaultEpilogueISJ_SK_SK_NS1G_6thread17LinearCombinationISJ_Li1EffLNS1L_9ScaleType4KindE0ELNS_15FloatRoundStyleE2ESJ_EENS1_15EpilogueDefaultEEEEEvvEEEEvNT_6ParamsE --------------------------
	.section	.text._ZN7cutlass13device_kernelINS_4gemm6kernel13GemmUniversalIN4cute5tupleIJiiiiEEENS1_10collective13CollectiveMmaINS1_34MainloopSm90TmaGmmaWarpSpecializedILi9ENS5_IJNS4_1CILi1EEESB_SB_EEENS1_35KernelTmaWarpSpecializedCooperativeEEENS5_IJNSA_ILi256EEENSA_ILi128EEENSA_ILi32EEEEEENS_6half_tENS5_IJlSB_lEEESJ_SK_NS4_8TiledMMAINS4_8MMA_AtomIJNS4_4SM904GMMA26MMA_64x128x16_F32F16F16_SSILNSO_5MajorE0ELSQ_0ELNSO_7ScaleInE1ELSR_1EEEEEENS4_6LayoutINS5_IJNSA_ILi2EEESB_SB_EEENS5_IJSB_NSA_ILi0EEESX_EEEEENS5_IJNS4_10UnderscoreES10_S10_EEEEENS4_13SM90_TMA_LOADENS4_14ComposedLayoutINS4_7SwizzleILi2ELi4ELi3EEENS4_18smem_ptr_flag_bitsILi16EEENSU_INS5_IJNSA_ILi8EEESH_EEENS5_IJSH_SB_EEEEEEEvNS4_8identityES13_S1D_vS1E_EENS_8epilogue10collective6detail29Sm90TmaWarpSpecializedAdapterINS1H_15DefaultEpilogueISJ_SK_SK_NS1G_6thread17LinearCombinationISJ_Li1EffLNS1L_9ScaleType4KindE0ELNS_15FloatRoundStyleE2ESJ_EENS1_15EpilogueDefaultEEEEEvvEEEEvNT_6ParamsE,"ax",@progbits
	.align	128
.text._ZN7cutlass13device_kernelINS_4gemm6kernel13GemmUniversalIN4cute5tupleIJiiiiEEENS1_10collective13CollectiveMmaINS1_34MainloopSm90TmaGmmaWarpSpecializedILi9ENS5_IJNS4_1CILi1EEESB_SB_EEENS1_35KernelTmaWarpSpecializedCooperativeEEENS5_IJNSA_ILi256EEENSA_ILi128EEENSA_ILi32EEEEEENS_6half_tENS5_IJlSB_lEEESJ_SK_NS4_8TiledMMAINS4_8MMA_AtomIJNS4_4SM904GMMA26MMA_64x128x16_F32F16F16_SSILNSO_5MajorE0ELSQ_0ELNSO_7ScaleInE1ELSR_1EEEEEENS4_6LayoutINS5_IJNSA_ILi2EEESB_SB_EEENS5_IJSB_NSA_ILi0EEESX_EEEEENS5_IJNS4_10UnderscoreES10_S10_EEEEENS4_13SM90_TMA_LOADENS4_14ComposedLayoutINS4_7SwizzleILi2ELi4ELi3EEENS4_18smem_ptr_flag_bitsILi16EEENSU_INS5_IJNSA_ILi8EEESH_EEENS5_IJSH_SB_EEEEEEEvNS4_8identityES13_S1D_vS1E_EENS_8epilogue10collective6detail29Sm90TmaWarpSpecializedAdapterINS1H_15DefaultEpilogueISJ_SK_SK_NS1G_6thread17LinearCombinationISJ_Li1EffLNS1L_9ScaleType4KindE0ELNS_15FloatRoundStyleE2ESJ_EENS1_15EpilogueDefaultEEEEEvvEEEEvNT_6ParamsE:
        .type           _ZN7cutlass13device_kernelINS_4gemm6kernel13GemmUniversalIN4cute5tupleIJiiiiEEENS1_10collective13CollectiveMmaINS1_34MainloopSm90TmaGmmaWarpSpecializedILi9ENS5_IJNS4_1CILi1EEESB_SB_EEENS1_35KernelTmaWarpSpecializedCooperativeEEENS5_IJNSA_ILi256EEENSA_ILi128EEENSA_ILi32EEEEEENS_6half_tENS5_IJlSB_lEEESJ_SK_NS4_8TiledMMAINS4_8MMA_AtomIJNS4_4SM904GMMA26MMA_64x128x16_F32F16F16_SSILNSO_5MajorE0ELSQ_0ELNSO_7ScaleInE1ELSR_1EEEEEENS4_6LayoutINS5_IJNSA_ILi2EEESB_SB_EEENS5_IJSB_NSA_ILi0EEESX_EEEEENS5_IJNS4_10UnderscoreES10_S10_EEEEENS4_13SM90_TMA_LOADENS4_14ComposedLayoutINS4_7SwizzleILi2ELi4ELi3EEENS4_18smem_ptr_flag_bitsILi16EEENSU_INS5_IJNSA_ILi8EEESH_EEENS5_IJSH_SB_EEEEEEEvNS4_8identityES13_S1D_vS1E_EENS_8epilogue10collective6detail29Sm90TmaWarpSpecializedAdapterINS1H_15DefaultEpilogueISJ_SK_SK_NS1G_6thread17LinearCombinationISJ_Li1EffLNS1L_9ScaleType4KindE0ELNS_15FloatRoundStyleE2ESJ_EENS1_15EpilogueDefaultEEEEEvvEEEEvNT_6ParamsE,@function
        .size           _ZN7cutlass13device_kernelINS_4gemm6kernel13GemmUniversalIN4cute5tupleIJiiiiEEENS1_10collective13CollectiveMmaINS1_34MainloopSm90TmaGmmaWarpSpecializedILi9ENS5_IJNS4_1CILi1EEESB_SB_EEENS1_35KernelTmaWarpSpecializedCooperativeEEENS5_IJNSA_ILi256EEENSA_ILi128EEENSA_ILi32EEEEEENS_6half_tENS5_IJlSB_lEEESJ_SK_NS4_8TiledMMAINS4_8MMA_AtomIJNS4_4SM904GMMA26MMA_64x128x16_F32F16F16_SSILNSO_5MajorE0ELSQ_0ELNSO_7ScaleInE1ELSR_1EEEEEENS4_6LayoutINS5_IJNSA_ILi2EEESB_SB_EEENS5_IJSB_NSA_ILi0EEESX_EEEEENS5_IJNS4_10UnderscoreES10_S10_EEEEENS4_13SM90_TMA_LOADENS4_14ComposedLayoutINS4_7SwizzleILi2ELi4ELi3EEENS4_18smem_ptr_flag_bitsILi16EEENSU_INS5_IJNSA_ILi8EEESH_EEENS5_IJSH_SB_EEEEEEEvNS4_8identityES13_S1D_vS1E_EENS_8epilogue10collective6detail29Sm90TmaWarpSpecializedAdapterINS1H_15DefaultEpilogueISJ_SK_SK_NS1G_6thread17LinearCombinationISJ_Li1EffLNS1L_9ScaleType4KindE0ELNS_15FloatRoundStyleE2ESJ_EENS1_15EpilogueDefaultEEEEEvvEEEEvNT_6ParamsE,(.L_x_331 - _ZN7cutlass13device_kernelINS_4gemm6kernel13GemmUniversalIN4cute5tupleIJiiiiEEENS1_10collective13CollectiveMmaINS1_34MainloopSm90TmaGmmaWarpSpecializedILi9ENS5_IJNS4_1CILi1EEESB_SB_EEENS1_35KernelTmaWarpSpecializedCooperativeEEENS5_IJNSA_ILi256EEENSA_ILi128EEENSA_ILi32EEEEEENS_6half_tENS5_IJlSB_lEEESJ_SK_NS4_8TiledMMAINS4_8MMA_AtomIJNS4_4SM904GMMA26MMA_64x128x16_F32F16F16_SSILNSO_5MajorE0ELSQ_0ELNSO_7ScaleInE1ELSR_1EEEEEENS4_6LayoutINS5_IJNSA_ILi2EEESB_SB_EEENS5_IJSB_NSA_ILi0EEESX_EEEEENS5_IJNS4_10UnderscoreES10_S10_EEEEENS4_13SM90_TMA_LOADENS4_14ComposedLayoutINS4_7SwizzleILi2ELi4ELi3EEENS4_18smem_ptr_flag_bitsILi16EEENSU_INS5_IJNSA_ILi8EEESH_EEENS5_IJSH_SB_EEEEEEEvNS4_8identityES13_S1D_vS1E_EENS_8epilogue10collective6detail29Sm90TmaWarpSpecializedAdapterINS1H_15DefaultEpilogueISJ_SK_SK_NS1G_6thread17LinearCombinationISJ_Li1EffLNS1L_9ScaleType4KindE0ELNS_15FloatRoundStyleE2ESJ_EENS1_15EpilogueDefaultEEEEEvvEEEEvNT_6ParamsE)
        .other          _ZN7cutlass13device_kernelINS_4gemm6kernel13GemmUniversalIN4cute5tupleIJiiiiEEENS1_10collective13CollectiveMmaINS1_34MainloopSm90TmaGmmaWarpSpecializedILi9ENS5_IJNS4_1CILi1EEESB_SB_EEENS1_35KernelTmaWarpSpecializedCooperativeEEENS5_IJNSA_ILi256EEENSA_ILi128EEENSA_ILi32EEEEEENS_6half_tENS5_IJlSB_lEEESJ_SK_NS4_8TiledMMAINS4_8MMA_AtomIJNS4_4SM904GMMA26MMA_64x128x16_F32F16F16_SSILNSO_5MajorE0ELSQ_0ELNSO_7ScaleInE1ELSR_1EEEEEENS4_6LayoutINS5_IJNSA_ILi2EEESB_SB_EEENS5_IJSB_NSA_ILi0EEESX_EEEEENS5_IJNS4_10UnderscoreES10_S10_EEEEENS4_13SM90_TMA_LOADENS4_14ComposedLayoutINS4_7SwizzleILi2ELi4ELi3EEENS4_18smem_ptr_flag_bitsILi16EEENSU_INS5_IJNSA_ILi8EEESH_EEENS5_IJSH_SB_EEEEEEEvNS4_8identityES13_S1D_vS1E_EENS_8epilogue10collective6detail29Sm90TmaWarpSpecializedAdapterINS1H_15DefaultEpilogueISJ_SK_SK_NS1G_6thread17LinearCombinationISJ_Li1EffLNS1L_9ScaleType4KindE0ELNS_15FloatRoundStyleE2ESJ_EENS1_15EpilogueDefaultEEEEEvvEEEEvNT_6ParamsE,@"STO_CUDA_ENTRY STV_DEFAULT"
_ZN7cutlass13device_kernelINS_4gemm6kernel13GemmUniversalIN4cute5tupleIJiiiiEEENS1_10collective13CollectiveMmaINS1_34MainloopSm90TmaGmmaWarpSpecializedILi9ENS5_IJNS4_1CILi1EEESB_SB_EEENS1_35KernelTmaWarpSpecializedCooperativeEEENS5_IJNSA_ILi256EEENSA_ILi128EEENSA_ILi32EEEEEENS_6half_tENS5_IJlSB_lEEESJ_SK_NS4_8TiledMMAINS4_8MMA_AtomIJNS4_4SM904GMMA26MMA_64x128x16_F32F16F16_SSILNSO_5MajorE0ELSQ_0ELNSO_7ScaleInE1ELSR_1EEEEEENS4_6LayoutINS5_IJNSA_ILi2EEESB_SB_EEENS5_IJSB_NSA_ILi0EEESX_EEEEENS5_IJNS4_10UnderscoreES10_S10_EEEEENS4_13SM90_TMA_LOADENS4_14ComposedLayoutINS4_7SwizzleILi2ELi4ELi3EEENS4_18smem_ptr_flag_bitsILi16EEENSU_INS5_IJNSA_ILi8EEESH_EEENS5_IJSH_SB_EEEEEEEvNS4_8identityES13_S1D_vS1E_EENS_8epilogue10collective6detail29Sm90TmaWarpSpecializedAdapterINS1H_15DefaultEpilogueISJ_SK_SK_NS1G_6thread17LinearCombinationISJ_Li1EffLNS1L_9ScaleType4KindE0ELNS_15FloatRoundStyleE2ESJ_EENS1_15EpilogueDefaultEEEEEvvEEEEvNT_6ParamsE:
[----:B------:R-:W0:Y:S01]  /*0000*/  LDC R1, c[0x0][0x28] ;  /* 0x00000a00ff017b82 */ /* 0x000e220000000800 */
[----:B------:R-:W1:Y:S01]  /*0010*/  S2R R18, SR_TID.X ;  /* 0x0000000000127919 */ /* 0x000e620000002100 */
[----:B------:R-:W-:Y:S01]  /*0020*/  ELECT P0, URZ, PT ;  /* 0x00000000003f782f */ /* 0x000fe20003800000 */
[----:B------:R-:W-:Y:S01]  /*0030*/  BSSY B0, `(.L_x_0) ;  /* 0x000000f000007945 */ /* 0x000fe20003800000 */
[--C-:B-1----:R-:W-:Y:S02]  /*0040*/  SHF.R.U32.HI R0, RZ, 0x5, R18.reuse ;  /* 0x00000005ff007819 */ /* 0x102fe40000011612 */
[----:B------:R-:W-:-:S03]  /*0050*/  SHF.R.U32.HI R22, RZ, 0x7, R18 ;  /* 0x00000007ff167819 */ /* 0x000fc60000011612 */
[----:B------:R-:W1:Y:S04]  /*0060*/  SHFL.IDX PT, R5, R0, RZ, 0x1f ;  /* 0x00001fff00057589 */ /* 0x000e6800000e0000 */
[----:B------:R2:W3:Y:S01]  /*0070*/  SHFL.IDX PT, R8, R22, RZ, 0x1f ;  /* 0x00001fff16087589 */ /* 0x0004e200000e0000 */
[----:B-1----:R-:W-:-:S13]  /*0080*/  ISETP.NE.OR P0, PT, R5, RZ, !P0 ;  /* 0x000000ff0500720c */ /* 0x002fda0004705670 */
[----:B0-23--:R-:W-:Y:S05]  /*0090*/  @P0 BRA `(.L_x_1) ;  /* 0x0000000000200947 */ /* 0x00dfea0003800000 */
[----:B------:R-:W-:Y:S02]  /*00a0*/  ULDC.64 UR4, c[0x0][0x198] ;  /* 0x0000660000047ab9 */ /* 0x000fe40000000a00 */
[----:B------:R-:W-:Y:S02]  /*00b0*/  UIADD3 UR6, UP0, UR4, 0xf0, URZ ;  /* 0x000000f004067890 */ /* 0x000fe4000ff1e03f */
[----:B------:R-:W-:Y:S02]  /*00c0*/  UIADD3 UR4, UP1, UR4, 0x1f0, URZ ;  /* 0x000001f004047890 */ /* 0x000fe4000ff3e03f */
[----:B------:R-:W-:Y:S02]  /*00d0*/  UIADD3.X UR7, URZ, UR5, URZ, UP0, !UPT ;  /* 0x000000053f077290 */ /* 0x000fe400087fe43f */
[----:B------:R-:W-:-:S07]  /*00e0*/  UIADD3.X UR5, URZ, UR5, URZ, UP1, !UPT ;  /* 0x000000053f057290 */ /* 0x000fce0008ffe43f */
[----:B------:R0:W-:Y:S02]  /*00f0*/  UTMACCTL.PF [UR6] ;  /* 0x00000000060079b9 */ /* 0x0001e40008040000 */
[----:B------:R0:W-:Y:S02]  /*0100*/  UTMACCTL.PF [UR4] ;  /* 0x00000000040079b9 */ /* 0x0001e40008040000 */
[----:B0-----:R-:W-:Y:S01]  /*0110*/  NOP ;  /* 0x0000000000007918 */ /* 0x001fe20000000000 */
.L_x_1:
[----:B------:R-:W-:Y:S05]  /*0120*/  BSYNC B0 ;  /* 0x0000000000007941 */ /* 0x000fea0003800000 */
.L_x_0:
[----:B------:R-:W0:Y:S02]  /*0130*/  SHFL.IDX PT, R2, R0, RZ, 0x1f ;  /* 0x00001fff00027589 */ /* 0x000e2400000e0000 */
[----:B0-----:R-:W-:-:S13]  /*0140*/  ISETP.NE.AND P0, PT, R2, RZ, PT ;  /* 0x000000ff0200720c */ /* 0x001fda0003f05270 */
[----:B------:R-:W-:Y:S05]  /*0150*/  @P0 BRA `(.L_x_2) ;  /* 0x00000000008c0947 */ /* 0x000fea0003800000 */
[----:B------:R-:W-:Y:S01]  /*0160*/  ELECT P0, URZ, PT ;  /* 0x00000000003f782f */ /* 0x000fe20003800000 */
[----:B------:R-:W-:-:S12]  /*0170*/  BSSY B0, `(.L_x_2) ;  /* 0x0000021000007945 */ /* 0x000fd80003800000 */
[----:B------:R-:W-:Y:S05]  /*0180*/  @!P0 BRA `(.L_x_3) ;  /* 0x00000000007c8947 */ /* 0x000fea0003800000 */
[----:B------:R-:W0:Y:S01]  /*0190*/  S2UR UR8, SR_CgaCtaId ;  /* 0x00000000000879c3 */ /* 0x000e220000008800 */
[----:B------:R-:W-:Y:S01]  /*01a0*/  UMOV UR4, 0x400 ;  /* 0x0000040000047882 */ /* 0x000fe20000000000 */
[----:B------:R-:W-:Y:S01]  /*01b0*/  UMOV UR5, 0x1 ;  /* 0x0000000100057882 */ /* 0x000fe20000000000 */
[----:B------:R-:W-:Y:S02]  /*01c0*/  UMOV UR6, 0x100 ;  /* 0x0000010000067882 */ /* 0x000fe40000000000 */
[----:B------:R-:W-:-:S04]  /*01d0*/  UIADD3 UR6, -UR6, 0x100000, URZ ;  /* 0x0010000006067890 */ /* 0x000fc8000fffe13f */
[----:B------:R-:W-:Y:S02]  /*01e0*/  USHF.L.U32 UR7, UR6, 0xb, URZ ;  /* 0x0000000b06077899 */ /* 0x000fe4000800063f */
[----:B------:R-:W-:Y:S02]  /*01f0*/  USHF.L.U32 UR6, UR6, 0x1, URZ ;  /* 0x0000000106067899 */ /* 0x000fe4000800063f */
[----:B0-----:R-:W-:Y:S02]  /*0200*/  ULEA UR8, UR8, UR4, 0x18 ;  /* 0x0000000408087291 */ /* 0x001fe4000f8ec03f */
[----:B------:R-:W-:-:S04]  /*0210*/  UIADD3 UR4, -UR5, 0x100000, URZ ;  /* 0x0010000005047890 */ /* 0x000fc8000fffe13f */
[----:B------:R-:W-:Y:S02]  /*0220*/  USHF.L.U32 UR5, UR4, 0xb, URZ ;  /* 0x0000000b04057899 */ /* 0x000fe4000800063f */
[----:B------:R-:W-:Y:S01]  /*0230*/  USHF.L.U32 UR4, UR4, 0x1, URZ ;  /* 0x0000000104047899 */ /* 0x000fe2000800063f */
[----:B------:R-:W0:Y:S11]  /*0240*/  FENCE.VIEW.ASYNC.S ;  /* 0x00000000000073c6 */ /* 0x000e360000000000 */
[----:B0-----:R0:W1:Y:S01]  /*0250*/  SYNCS.EXCH.64 URZ, [UR8], UR4 ;  /* 0x00000004083f75b2 */ /* 0x0010620008000100 */
[----:B------:R0:W2:Y:S01]  /*0260*/  SYNCS.EXCH.64 URZ, [UR8+0x48], UR6 ;  /* 0x00004806083f75b2 */ /* 0x0000a20008000100 */
[----:B------:R0:W3:Y:S01]  /*0270*/  SYNCS.EXCH.64 URZ, [UR8+0x8], UR4 ;  /* 0x00000804083f75b2 */ /* 0x0000e20008000100 */
[----:B------:R0:W4:Y:S01]  /*0280*/  SYNCS.EXCH.64 URZ, [UR8+0x50], UR6 ;  /* 0x00005006083f75b2 */ /* 0x0001220008000100 */
[----:B------:R0:W0:Y:S01]  /*0290*/  SYNCS.EXCH.64 URZ, [UR8+0x10], UR4 ;  /* 0x00001004083f75b2 */ /* 0x0000220008000100 */
        /* <DEDUP_REMOVED lines=13> */
[----:B------:R-:W-:Y:S01]  /*0370*/  NOP ;  /* 0x0000000000007918 */ /* 0x000fe20000000000 */
.L_x_3:
[----:B0-----:R-:W-:Y:S05]  /*0380*/  BSYNC B0 ;  /* 0x0000000000007941 */ /* 0x001fea0003800000 */
.L_x_2:
[----:B------:R-:W0:Y:S01]  /*0390*/  SHFL.IDX PT, R0, R0, RZ, 0x1f ;  /* 0x00001fff00007589 */ /* 0x000e2200000e0000 */
[----:B------:R-:W5:Y:S01]  /*03a0*/  LDC R2, c[0x0][0x65c] ;  /* 0x00019700ff027b82 */ /* 0x000f620000000800 */
[----:B------:R-:W-:Y:S02]  /*03b0*/  ELECT P0, URZ, PT ;  /* 0x00000000003f782f */ /* 0x000fe40003800000 */
[----:B------:R-:W-:Y:S01]  /*03c0*/  SHF.R.S32.HI R6, RZ, 0x1f, R5 ;  /* 0x0000001fff067819 */ /* 0x000fe20000011405 */
[----:B------:R-:W1:Y:S01]  /*03d0*/  S2R R3, SR_CTAID.Y ;  /* 0x0000000000037919 */ /* 0x000e620000002600 */
[----:B------:R-:W-:Y:S01]  /*03e0*/  UMOV UR4, 0x20 ;  /* 0x0000002000047882 */ /* 0x000fe20000000000 */
[----:B------:R-:W-:Y:S01]  /*03f0*/  ISETP.NE.AND P2, PT, R8, RZ, PT ;  /* 0x000000ff0800720c */ /* 0x000fe20003f45270 */
[----:B------:R-:W-:Y:S01]  /*0400*/  NOP ;  /* 0x0000000000007918 */ /* 0x000fe20000000000 */
[----:B------:R-:W2:Y:S01]  /*0410*/  S2R R4, SR_CTAID.X ;  /* 0x0000000000047919 */ /* 0x000ea20000002500 */
[----:B------:R-:W-:Y:S01]  /*0420*/  LEA.HI R6, R6, R5, RZ, 0x2 ;  /* 0x0000000506067211 */ /* 0x000fe200078f10ff */
[----:B------:R-:W-:Y:S01]  /*0430*/  NOP ;  /* 0x0000000000007918 */ /* 0x000fe20000000000 */
[----:B0-----:R-:W-:-:S02]  /*0440*/  ISETP.NE.OR P0, PT, R0, RZ, !P0 ;  /* 0x000000ff0000720c */ /* 0x001fc40004705670 */
[----:B-----5:R-:W-:-:S04]  /*0450*/  ISETP.NE.AND P3, PT, R2, 0x1, PT ;  /* 0x000000010200780c */ /* 0x020fc80003f65270 */
[----:B------:R-:W-:Y:S02]  /*0460*/  P2R R0, PR, RZ, 0x8 ;  /* 0x00000008ff007803 */ /* 0x000fe40000000000 */
[----:B------:R-:W-:-:S05]  /*0470*/  LOP3.LUT R0, R6, 0xfffffffc, RZ, 0xc0, !PT ;  /* 0xfffffffc06007812 */ /* 0x000fca00078ec0ff */
[----:B------:R-:W-:Y:S01]  /*0480*/  VOTEU.ALL UP0, P0 ;  /* 0x00000000003f7886 */ /* 0x000fe20000000000 */
[----:B------:R-:W-:Y:S01]  /*0490*/  IMAD.IADD R0, R5, 0x1, -R0 ;  /* 0x0000000105007824 */ /* 0x000fe200078e0a00 */
[----:B------:R-:W2:Y:S01]  /*04a0*/  @P3 LDC R17, c[0x0][0x10] ;  /* 0x00000400ff113b82 */ /* 0x000ea20000000800 */
[----:B------:R-:W-:Y:S01]  /*04b0*/  VOTEU.ALL UP1, P0 ;  /* 0x00000000003f7886 */ /* 0x000fe20000020000 */
[----:B-1----:R-:W-:Y:S01]  /*04c0*/  @P3 IMAD.MOV.U32 R6, RZ, RZ, R3 ;  /* 0x000000ffff063224 */ /* 0x002fe200078e0003 */
[----:B------:R-:W-:Y:S01]  /*04d0*/  @!UP0 UMOV UR6, 0x400 ;  /* 0x0000040000068882 */ /* 0x000fe20000000000 */
[----:B------:R-:W-:-:S04]  /*04e0*/  @!UP0 UIADD3 UR4, -UR4, 0x100000, URZ ;  /* 0x0010000004048890 */ /* 0x000fc8000fffe13f */
[----:B------:R-:W-:Y:S02]  /*04f0*/  @!UP0 USHF.L.U32 UR5, UR4, 0xb, URZ ;  /* 0x0000000b04058899 */ /* 0x000fe4000800063f */
[----:B------:R-:W-:Y:S01]  /*0500*/  @!UP0 USHF.L.U32 UR4, UR4, 0x1, URZ ;  /* 0x0000000104048899 */ /* 0x000fe2000800063f */
[----:B------:R-:W-:Y:S02]  /*0510*/  @P3 IMAD.MOV.U32 R7, RZ, RZ, RZ ;  /* 0x000000ffff073224 */ /* 0x000fe400078e00ff */
[----:B------:R-:W-:Y:S01]  /*0520*/  IMAD.MOV.U32 R5, RZ, RZ, RZ ;  /* 0x000000ffff057224 */ /* 0x000fe200078e00ff */
[----:B------:R-:W0:Y:S01]  /*0530*/  @!UP0 S2UR UR7, SR_CgaCtaId ;  /* 0x00000000000789c3 */ /* 0x000e220000008800 */
[----:B------:R-:W-:-:S07]  /*0540*/  @P3 IMAD.MOV.U32 R11, RZ, RZ, RZ ;  /* 0x000000ffff0b3224 */ /* 0x000fce00078e00ff */
[----:B------:R-:W1:Y:S01]  /*0550*/  @!P3 LDC R9, c[0x0][0xc] ;  /* 0x00000300ff09bb82 */ /* 0x000e620000000800 */
[----:B--2---:R-:W-:-:S04]  /*0560*/  @P3 IMAD.WIDE.U32 R16, R4, R17, R6 ;  /* 0x0000001104103225 */ /* 0x004fc800078e0006 */
[----:B------:R-:W-:Y:S01]  /*0570*/  @P3 IMAD.IADD R17, R17, 0x1, R11 ;  /* 0x0000000111113824 */ /* 0x000fe200078e020b */
[----:B0-----:R-:W-:Y:S01]  /*0580*/  @!UP0 ULEA UR6, UR7, UR6, 0x18 ;  /* 0x0000000607068291 */ /* 0x001fe2000f8ec03f */
[----:B------:R-:W-:Y:S01]  /*0590*/  VOTEU.ALL UP0, P0 ;  /* 0x00000000003f7886 */ /* 0x000fe20000000000 */
[----:B------:R-:W-:-:S04]  /*05a0*/  ISETP.NE.AND P0, PT, R0, 0x3, PT ;  /* 0x000000030000780c */ /* 0x000fc80003f05270 */
[----:B------:R-:W-:Y:S01]  /*05b0*/  ISETP.EQ.OR P0, PT, R0, RZ, !P0 ;  /* 0x000000ff0000720c */ /* 0x000fe20004702670 */
[----:B-1----:R-:W-:-:S03]  /*05c0*/  @!P3 IMAD.WIDE.U32 R6, R9, R3, R4 ;  /* 0x000000030906b225 */ /* 0x002fc600078e0004 */
[C---:B------:R-:W-:Y:S01]  /*05d0*/  ISETP.EQ.AND P0, PT, R8.reuse, RZ, P0 ;  /* 0x000000ff0800720c */ /* 0x040fe20000702270 */
[----:B------:R-:W-:Y:S01]  /*05e0*/  VIADD R8, R8, 0xffffffff ;  /* 0xffffffff08087836 */ /* 0x000fe20000000000 */
[----:B------:R-:W0:Y:S02]  /*05f0*/  FENCE.VIEW.ASYNC.S ;  /* 0x00000000000073c6 */ /* 0x000e240000000000 */
[----:B0-----:R0:W3:Y:S01]  /*0600*/  @!UP0 SYNCS.EXCH.64 URZ, [UR6+0xa0], UR4 ;  /* 0x0000a004063f85b2 */ /* 0x0010e20008000100 */
[----:B------:R-:W-:Y:S01]  /*0610*/  @!P3 IMAD.MOV.U32 R16, RZ, RZ, R6 ;  /* 0x000000ffff10b224 */ /* 0x000fe200078e0006 */
[----:B------:R-:W-:Y:S02]  /*0620*/  SEL R19, RZ, 0x1, !P0 ;  /* 0x00000001ff137807 */ /* 0x000fe40004000000 */
[----:B------:R-:W-:Y:S02]  /*0630*/  ISETP.GE.U32.AND P1, PT, R8, 0x2, PT ;  /* 0x000000020800780c */ /* 0x000fe40003f26070 */
[----:B------:R-:W-:-:S02]  /*0640*/  @!P3 MOV R17, R7 ;  /* 0x000000070011b202 */ /* 0x000fc40000000f00 */
[----:B------:R-:W-:Y:S01]  /*0650*/  SEL R19, R19, 0x2, P1 ;  /* 0x0000000213137807 */ /* 0x000fe20000800000 */
[----:B------:R0:W3:Y:S01]  /*0660*/  @!UP1 SYNCS.EXCH.64 URZ, [UR6+0xa8], UR4 ;  /* 0x0000a804063f95b2 */ /* 0x0000e20008000100 */
[----:B------:R-:W-:Y:S01]  /*0670*/  NOP ;  /* 0x0000000000007918 */ /* 0x000fe20000000000 */
[----:B---34-:R-:W-:Y:S06]  /*0680*/  BAR.SYNC.DEFER_BLOCKING 0x0 ;  /* 0x0000000000007b1d */ /* 0x018fec0000010000 */
[----:B------:R-:W-:Y:S05]  /*0690*/  @!P2 BRA `(.L_x_4) ;  /* 0x000000a000c4a947 */ /* 0x000fea0003800000 */
[----:B------:R-:W-:-:S13]  /*06a0*/  ISETP.GT.U32.AND P0, PT, R8, 0x1, PT ;  /* 0x000000010800780c */ /* 0x000fda0003f04070 */
[----:B0-----:R-:W-:Y:S05]  /*06b0*/  @P0 EXIT ;  /* 0x000000000000094d */ /* 0x001fea0003800000 */
[----:B------:R-:W-:Y:S01]  /*06c0*/  ULDC.64 UR4, c[0x0][0x650] ;  /* 0x0001940000047ab9 */ /* 0x000fe20000000a00 */
[----:B------:R-:W-:Y:S01]  /*06d0*/  PRMT R0, RZ, 0x7610, R0 ;  /* 0x00007610ff007816 */ /* 0x000fe20000000000 */
[----:B------:R-:W-:Y:S01]  /*06e0*/  IMAD.MOV.U32 R152, RZ, RZ, -0x1 ;  /* 0xffffffffff987424 */ /* 0x000fe200078e00ff */
[----:B------:R-:W-:Y:S01]  /*06f0*/  ISETP.GE.U32.AND P0, PT, R16, UR4, PT ;  /* 0x0000000410007c0c */ /* 0x000fe2000bf06070 */
[----:B------:R-:W-:Y:S02]  /*0700*/  IMAD.MOV.U32 R153, RZ, RZ, -0x1 ;  /* 0xffffffffff997424 */ /* 0x000fe400078e00ff */
[----:B------:R-:W-:Y:S01]  /*0710*/  IMAD.MOV.U32 R23, RZ, RZ, -0x1 ;  /* 0xffffffffff177424 */ /* 0x000fe200078e00ff */
[----:B------:R-:W-:-:S13]  /*0720*/  ISETP.GE.U32.AND.EX P0, PT, R17, UR5, PT, P0 ;  /* 0x0000000511007c0c */ /* 0x000fda000bf06100 */
[----:B------:R-:W-:Y:S05]  /*0730*/  @P0 BRA `(.L_x_5) ;  /* 0x0000000400540947 */ /* 0x000fea0003800000 */
[----:B------:R-:W0:Y:S01]  /*0740*/  LDC.64 R14, c[0x0][0x628] ;  /* 0x00018a00ff0e7b82 */ /* 0x000e220000000a00 */
[----:B------:R-:W-:Y:S02]  /*0750*/  IMAD.MOV.U32 R6, RZ, RZ, R16 ;  /* 0x000000ffff067224 */ /* 0x000fe400078e0010 */
[----:B------:R-:W-:-:S05]  /*0760*/  IMAD.MOV.U32 R7, RZ, RZ, R17 ;  /* 0x000000ffff077224 */ /* 0x000fca00078e0011 */
[----:B------:R-:W1:Y:S08]  /*0770*/  LDC R0, c[0x0][0x630] ;  /* 0x00018c00ff007b82 */ /* 0x000e700000000800 */
[----:B------:R-:W2:Y:S01]  /*0780*/  LDC.64 R20, c[0x0][0x620] ;  /* 0x00018800ff147b82 */ /* 0x000ea20000000a00 */
[----:B0-----:R-:W-:-:S04]  /*0790*/  ISETP.NE.U32.AND P0, PT, R14, RZ, PT ;  /* 0x000000ff0e00720c */ /* 0x001fc80003f05070 */
[----:B------:R-:W-:-:S13]  /*07a0*/  ISETP.NE.AND.EX P0, PT, R15, RZ, PT, P0 ;  /* 0x000000ff0f00720c */ /* 0x000fda0003f05300 */
[----:B-12---:R-:W-:Y:S05]  /*07b0*/  @!P0 BRA `(.L_x_6) ;  /* 0x0000000000288947 */ /* 0x006fea0003800000 */
[----:B------:R-:W0:Y:S02]  /*07c0*/  LDC R11, c[0x0][0x634] ;  /* 0x00018d00ff0b7b82 */ /* 0x000e240000000800 */
[----:B0-----:R-:W-:-:S05]  /*07d0*/  IADD3 R11, P0, R16, R11, RZ ;  /* 0x0000000b100b7210 */ /* 0x001fca0007f1e0ff */
[----:B------:R-:W-:-:S04]  /*07e0*/  IMAD.X R13, RZ, RZ, R17, P0 ;  /* 0x000000ffff0d7224 */ /* 0x000fc800000e0611 */
[----:B------:R-:W-:-:S04]  /*07f0*/  IMAD.WIDE.U32 R6, R13, R14, RZ ;  /* 0x0000000e0d067225 */ /* 0x000fc800078e00ff */
[----:B------:R-:W-:-:S04]  /*0800*/  IMAD.WIDE.U32 R8, P0, R11, R15, R6 ;  /* 0x0000000f0b087225 */ /* 0x000fc80007800006 */
[----:B------:R-:W-:-:S04]  /*0810*/  IMAD.WIDE.U32 R6, R11, R14, RZ ;  /* 0x0000000e0b067225 */ /* 0x000fc800078e00ff */
[----:B------:R-:W-:Y:S01]  /*0820*/  IMAD.X R11, RZ, RZ, RZ, P0 ;  /* 0x000000ffff0b7224 */ /* 0x000fe200000e06ff */
[----:B------:R-:W-:Y:S01]  /*0830*/  IADD3 RZ, P0, R7, R8, RZ ;  /* 0x0000000807ff7210 */ /* 0x000fe20007f1e0ff */
[----:B------:R-:W-:-:S04]  /*0840*/  IMAD.MOV.U32 R10, RZ, RZ, R9 ;  /* 0x000000ffff0a7224 */ /* 0x000fc800078e0009 */
[----:B------:R-:W-:-:S08]  /*0850*/  IMAD.WIDE.U32.X R6, R13, R15, R10, P0 ;  /* 0x0000000f0d067225 */ /* 0x000fd000000e040a */
.L_x_6:
[-CC-:B------:R-:W-:Y:S01]  /*0860*/  SHF.R.U64 R23, R6, R0.reuse, R7.reuse ;  /* 0x0000000006177219 */ /* 0x180fe20000001207 */
[----:B------:R-:W0:Y:S01]  /*0870*/  LDC R10, c[0x0][0x618] ;  /* 0x00018600ff0a7b82 */ /* 0x000e220000000800 */
[----:B------:R-:W-:Y:S01]  /*0880*/  SHF.R.U32.HI R5, RZ, R0, R7 ;  /* 0x00000000ff057219 */ /* 0x000fe20000011607 */
[----:B------:R-:W-:Y:S01]  /*0890*/  ULDC UR4, c[0x0][0x150] ;  /* 0x0000540000047ab9 */ /* 0x000fe20000000800 */
[----:B------:R-:W-:Y:S02]  /*08a0*/  IADD3 R9, P0, RZ, -R23, RZ ;  /* 0x80000017ff097210 */ /* 0x000fe40007f1e0ff */
[----:B------:R-:W-:Y:S02]  /*08b0*/  I2FP.F32.U32 R0, R4 ;  /* 0x0000000400007245 */ /* 0x000fe40000201000 */
[----:B------:R-:W-:Y:S01]  /*08c0*/  IADD3.X R11, RZ, ~R5, RZ, P0, !PT ;  /* 0x80000005ff0b7210 */ /* 0x000fe200007fe4ff */
[----:B------:R-:W1:Y:S01]  /*08d0*/  LDC.64 R28, c[0x0][0x640] ;  /* 0x00019000ff1c7b82 */ /* 0x000e620000000a00 */
[----:B------:R-:W-:-:S04]  /*08e0*/  IMAD.WIDE.U32 R6, R9, R20, R16 ;  /* 0x0000001409067225 */ /* 0x000fc800078e0010 */
[----:B------:R-:W-:Y:S01]  /*08f0*/  FMUL R0, R0, UR4 ;  /* 0x0000000400007c20 */ /* 0x000fe20008400000 */
[----:B------:R-:W-:Y:S01]  /*0900*/  ULDC UR4, c[0x0][0x154] ;  /* 0x0000550000047ab9 */ /* 0x000fe20000000800 */
[----:B------:R-:W-:Y:S01]  /*0910*/  IMAD R8, R11, R20, RZ ;  /* 0x000000140b087224 */ /* 0x000fe200078e02ff */
[----:B------:R-:W2:Y:S03]  /*0920*/  LDC R5, c[0x0][0x144] ;  /* 0x00005100ff057b82 */ /* 0x000ea60000000800 */
[----:B------:R-:W3:Y:S01]  /*0930*/  F2I.U32.TRUNC.NTZ R0, R0 ;  /* 0x0000000000007305 */ /* 0x000ee2000020f000 */
[----:B------:R-:W-:-:S04]  /*0940*/  IMAD R9, R9, R21, R8 ;  /* 0x0000001509097224 */ /* 0x000fc800078e0208 */
[----:B------:R-:W-:Y:S01]  /*0950*/  IMAD.IADD R7, R7, 0x1, R9 ;  /* 0x0000000107077824 */ /* 0x000fe200078e0209 */
[----:B------:R-:W4:Y:S01]  /*0960*/  LDC R12, c[0x0][0x608] ;  /* 0x00018200ff0c7b82 */ /* 0x000f220000000800 */
[----:B------:R-:W-:-:S03]  /*0970*/  IMAD.MOV.U32 R9, RZ, RZ, -0x1 ;  /* 0xffffffffff097424 */ /* 0x000fc600078e00ff */
[-CC-:B0-----:R-:W-:Y:S02]  /*0980*/  SHF.R.U64 R20, R6, R10.reuse, R7.reuse ;  /* 0x0000000a06147219 */ /* 0x181fe40000001207 */
[----:B------:R-:W-:Y:S02]  /*0990*/  I2FP.F32.U32 R6, R3 ;  /* 0x0000000300067245 */ /* 0x000fe40000201000 */
[----:B------:R-:W-:Y:S01]  /*09a0*/  SHF.R.U32.HI R7, RZ, R10, R7 ;  /* 0x0000000aff077219 */ /* 0x000fe20000011607 */
[----:B------:R-:W0:Y:S01]  /*09b0*/  LDC R26, c[0x0][0x658] ;  /* 0x00019600ff1a7b82 */ /* 0x000e220000000800 */
[----:B-1----:R-:W-:Y:S01]  /*09c0*/  ISETP.NE.U32.AND P0, PT, R28, RZ, PT ;  /* 0x000000ff1c00720c */ /* 0x002fe20003f05070 */
[----:B---3--:R-:W-:Y:S02]  /*09d0*/  IMAD.MOV R8, RZ, RZ, -R0 ;  /* 0x000000ffff087224 */ /* 0x008fe400078e0a00 */
[----:B------:R-:W-:Y:S01]  /*09e0*/  FMUL R6, R6, UR4 ;  /* 0x0000000406067c20 */ /* 0x000fe20008400000 */
[----:B------:R-:W-:-:S03]  /*09f0*/  ISETP.NE.AND.EX P0, PT, R29, RZ, PT, P0 ;  /* 0x000000ff1d00720c */ /* 0x000fc60003f05300 */
[----:B------:R-:W1:Y:S01]  /*0a00*/  LDC R14, c[0x0][0x148] ;  /* 0x00005200ff0e7b82 */ /* 0x000e620000000800 */
[----:B--2---:R-:W-:-:S07]  /*0a10*/  IMAD R0, R5, R8, R4 ;  /* 0x0000000805007224 */ /* 0x004fce00078e0204 */
[----:B------:R-:W2:Y:S01]  /*0a20*/  LDC R24, c[0x0][0x600] ;  /* 0x00018000ff187b82 */ /* 0x000ea20000000800 */
[-CC-:B----4-:R-:W-:Y:S02]  /*0a30*/  SHF.R.U64 R30, R20, R12.reuse, R7.reuse ;  /* 0x0000000c141e7219 */ /* 0x190fe40000001207 */
[----:B------:R-:W-:Y:S01]  /*0a40*/  SHF.R.U32.HI R5, RZ, R12, R7 ;  /* 0x0000000cff057219 */ /* 0x000fe20000011607 */
[----:B------:R-:W-:Y:S01]  /*0a50*/  IMAD.MOV.U32 R7, RZ, RZ, 0x1 ;  /* 0x00000001ff077424 */ /* 0x000fe200078e00ff */
[----:B------:R3:W4:Y:S03]  /*0a60*/  F2I.U32.TRUNC.NTZ R12, R6 ;  /* 0x00000006000c7305 */ /* 0x000726000020f000 */
[----:B------:R-:W1:Y:S01]  /*0a70*/  LDC R15, c[0x0][0x648] ;  /* 0x00019200ff0f7b82 */ /* 0x000e620000000800 */
[-C--:B0-----:R-:W-:Y:S02]  /*0a80*/  SHF.L.U32 R4, R9, R26.reuse, RZ ;  /* 0x0000001a09047219 */ /* 0x081fe400000006ff */
[----:B------:R-:W-:-:S02]  /*0a90*/  SHF.R.U64 R32, R30, R26, R5 ;  /* 0x0000001a1e207219 */ /* 0x000fc40000001205 */
[----:B------:R-:W-:Y:S02]  /*0aa0*/  LOP3.LUT R11, RZ, R4, RZ, 0x33, !PT ;  /* 0x00000004ff0b7212 */ /* 0x000fe400078e33ff */
[-C--:B------:R-:W-:Y:S01]  /*0ab0*/  SHF.R.U32.HI R5, RZ, R26.reuse, R5 ;  /* 0x0000001aff057219 */ /* 0x080fe20000011605 */
[----:B------:R-:W0:Y:S01]  /*0ac0*/  LDC R21, c[0x0][0x638] ;  /* 0x00018e00ff157b82 */ /* 0x000e220000000800 */
[----:B------:R-:W-:Y:S01]  /*0ad0*/  SHF.L.U32 R10, R7, R26, RZ ;  /* 0x0000001a070a7219 */ /* 0x000fe200000006ff */
[----:B------:R-:W-:-:S06]  /*0ae0*/  IMAD.MOV.U32 R4, RZ, RZ, R32 ;  /* 0x000000ffff047224 */ /* 0x000fcc00078e0020 */
[----:B------:R-:W0:Y:S01]  /*0af0*/  LDC R152, c[0x0][0x610] ;  /* 0x00018400ff987b82 */ /* 0x000e220000000800 */
[----:B---34-:R-:W-:Y:S05]  /*0b00*/  @!P0 BRA `(.L_x_7) ;  /* 0x0000000000288947 */ /* 0x018fea0003800000 */
[----:B------:R-:W3:Y:S02]  /*0b10*/  LDC R9, c[0x0][0x64c] ;  /* 0x00019300ff097b82 */ /* 0x000ee40000000800 */
[----:B---3--:R-:W-:-:S05]  /*0b20*/  IADD3 R9, P0, R32, R9, RZ ;  /* 0x0000000920097210 */ /* 0x008fca0007f1e0ff */
        /* <DEDUP_REMOVED lines=8> */
.L_x_7:
[----:B-1----:R-:W-:Y:S01]  /*0bb0*/  SHF.R.U64 R4, R4, R15, R5 ;  /* 0x0000000f04047219 */ /* 0x002fe20000001205 */
[----:B--2---:R-:W-:Y:S01]  /*0bc0*/  VIADD R5, R24, 0xffffffff ;  /* 0xffffffff18057836 */ /* 0x004fe20000000000 */
[----:B------:R-:W-:Y:S02]  /*0bd0*/  IADD3 R12, -R12, RZ, RZ ;  /* 0x000000ff0c0c7210 */ /* 0x000fe40007ffe1ff */
[----:B------:R-:W-:Y:S01]  /*0be0*/  LOP3.LUT R11, R30, R11, RZ, 0xc0, !PT ;  /* 0x0000000b1e0b7212 */ /* 0x000fe200078ec0ff */
[----:B------:R-:W-:Y:S01]  /*0bf0*/  IMAD.MOV R6, RZ, RZ, -R4 ;  /* 0x000000ffff067224 */ /* 0x000fe200078e0a04 */
[----:B------:R-:W-:Y:S01]  /*0c00*/  LOP3.LUT R5, R20, R5, RZ, 0xc0, !PT ;  /* 0x0000000514057212 */ /* 0x000fe200078ec0ff */
[----:B------:R-:W-:Y:S02]  /*0c10*/  @P3 IMAD R0, R14, R12, R3 ;  /* 0x0000000c0e003224 */ /* 0x000fe400078e0203 */
[----:B------:R-:W-:Y:S02]  /*0c20*/  IMAD R11, R10, R4, R11 ;  /* 0x000000040a0b7224 */ /* 0x000fe400078e020b */
[----:B0-----:R-:W-:-:S02]  /*0c30*/  IMAD R3, R6, R21, R32 ;  /* 0x0000001506037224 */ /* 0x001fc400078e0220 */
[----:B------:R-:W-:Y:S02]  /*0c40*/  IMAD R152, R11, R152, R0 ;  /* 0x000000980b987224 */ /* 0x000fe400078e0200 */
[----:B------:R-:W-:Y:S02]  /*0c50*/  IMAD R3, R3, R24, R5 ;  /* 0x0000001803037224 */ /* 0x000fe400078e0205 */
[----:B------:R-:W-:-:S03]  /*0c60*/  IMAD.MOV.U32 R0, RZ, RZ, 0x1 ;  /* 0x00000001ff007424 */ /* 0x000fc600078e00ff */
[----:B------:R-:W-:Y:S02]  /*0c70*/  SEL R153, R3, R152, !P3 ;  /* 0x0000009803997207 */ /* 0x000fe40005800000 */
[----:B------:R-:W-:-:S07]  /*0c80*/  SEL R152, R152, R3, !P3 ;  /* 0x0000000398987207 */ /* 0x000fce0005800000 */
.L_x_5:
[----:B------:R-:W-:-:S08]  /*0c90*/  NOP ;  /* 0x0000000000007918 */ /* 0x000fd00000000000 */
[----:B------:R-:W0:Y:S02]  /*0ca0*/  USETMAXREG.TRY_ALLOC.CTAPOOL UP0, 0xe8 ;  /* 0x000000e8000079c8 */ /* 0x000e240008000600 */
[----:B0-----:R-:W-:-:S13]  /*0cb0*/  PLOP3.LUT P0, PT, PT, PT, UP0, 0x80, 0x0 ;  /* 0x000000000000781c */ /* 0x001fda0003f0f008 */
[----:B------:R-:W-:Y:S05]  /*0cc0*/  @!P0 BRA `(.L_x_5) ;  /* 0xfffffffc00f08947 */ /* 0x000fea000383ffff */
[----:B------:R-:W-:Y:S01]  /*0cd0*/  ULDC.64 UR4, c[0x0][0x598] ;  /* 0x0001660000047ab9 */ /* 0x000fe20000000a00 */
[----:B------:R-:W-:Y:S01]  /*0ce0*/  ULDC.64 UR36, c[0x0][0x208] ;  /* 0x0000820000247ab9 */ /* 0x000fe20000000a00 */
[----:B------:R-:W-:-:S04]  /*0cf0*/  ISETP.NE.U32.AND P0, PT, RZ, UR4, PT ;  /* 0x00000004ff007c0c */ /* 0x000fc8000bf05070 */
[----:B------:R-:W-:-:S13]  /*0d00*/  ISETP.NE.AND.EX P0, PT, RZ, UR5, PT, P0 ;  /* 0x00000005ff007c0c */ /* 0x000fda000bf05300 */
[----:B------:R-:W-:Y:S05]  /*0d10*/  @!P0 BRA `(.L_x_8) ;  /* 0x00000000001c8947 */ /* 0x000fea0003800000 */
[----:B------:R-:W0:Y:S02]  /*0d20*/  LDC.64 R4, c[0x0][0x598] ;  /* 0x00016600ff047b82 */ /* 0x000e240000000a00 */
[----:B0-----:R-:W2:Y:S02]  /*0d30*/  LDG.E.64 R4, desc[UR36][R4.64] ;  /* 0x0000002404047981 */ /* 0x001ea4000c1e1b00 */
[----:B--2---:R-:W-:-:S04]  /*0d40*/  ISETP.NE.U32.AND P0, PT, R4, RZ, PT ;  /* 0x000000ff0400720c */ /* 0x004fc80003f05070 */
[----:B------:R-:W-:-:S13]  /*0d50*/  ISETP.NE.AND.EX P0, PT, R5, RZ, PT, P0 ;  /* 0x000000ff0500720c */ /* 0x000fda0003f05300 */
[----:B------:R-:W-:Y:S05]  /*0d60*/  @!P0 BRA `(.L_x_8) ;  /* 0x0000000000088947 */ /* 0x000fea0003800000 */
[----:B------:R0:W5:Y:S01]  /*0d70*/  LD.E R154, desc[UR36][R4.64] ;  /* 0x00000024049a7980 */ /* 0x000162000c101900 */
[----:B------:R-:W-:Y:S05]  /*0d80*/  BRA `(.L_x_9) ;  /* 0x0000000000247947 */ /* 0x000fea0003800000 */
.L_x_8:
[----:B------:R-:W-:Y:S02]  /*0d90*/  ULDC.64 UR4, c[0x0][0x588] ;  /* 0x0001620000047ab9 */ /* 0x000fe40000000a00 */
[----:B------:R-:W-:-:S04]  /*0da0*/  ISETP.NE.U32.AND P0, PT, RZ, UR4, PT ;  /* 0x00000004ff007c0c */ /* 0x000fc8000bf05070 */
[----:B------:R-:W-:-:S13]  /*0db0*/  ISETP.NE.AND.EX P0, PT, RZ, UR5, PT, P0 ;  /* 0x00000005ff007c0c */ /* 0x000fda000bf05300 */
[----:B------:R-:W-:Y:S05]  /*0dc0*/  @!P0 BRA `(.L_x_10) ;  /* 0x00000000000c8947 */ /* 0x000fea0003800000 */
[----:B------:R-:W0:Y:S02]  /*0dd0*/  LDC.64 R154, c[0x0][0x588] ;  /* 0x00016200ff9a7b82 */ /* 0x000e240000000a00 */
[----:B0-----:R1:W5:Y:S01]  /*0de0*/  LDG.E R154, desc[UR36][R154.64] ;  /* 0x000000249a9a7981 */ /* 0x001362000c1e1900 */
[----:B------:R-:W-:Y:S05]  /*0df0*/  BRA `(.L_x_9) ;  /* 0x0000000000087947 */ /* 0x000fea0003800000 */
.L_x_10:
[----:B------:R-:W-:Y:S02]  /*0e00*/  ULDC UR4, c[0x0][0x580] ;  /* 0x0001600000047ab9 */ /* 0x000fe40000000800 */
[----:B------:R-:W-:-:S07]  /*0e10*/  IMAD.U32 R154, RZ, RZ, UR4 ;  /* 0x00000004ff9a7e24 */ /* 0x000fce000f8e00ff */
.L_x_9:
[----:B------:R-:W-:Y:S02]  /*0e20*/  ULDC.64 UR4, c[0x0][0x5a0] ;  /* 0x0001680000047ab9 */ /* 0x000fe40000000a00 */
[----:B------:R-:W-:-:S04]  /*0e30*/  ISETP.NE.U32.AND P0, PT, RZ, UR4, PT ;  /* 0x00000004ff007c0c */ /* 0x000fc8000bf05070 */
[----:B------:R-:W-:-:S13]  /*0e40*/  ISETP.NE.AND.EX P0, PT, RZ, UR5, PT, P0 ;  /* 0x00000005ff007c0c */ /* 0x000fda000bf05300 */
[----:B------:R-:W-:Y:S05]  /*0e50*/  @!P0 BRA `(.L_x_11) ;  /* 0x00000000001c8947 */ /* 0x000fea0003800000 */
[----:B0-----:R-:W0:Y:S02]  /*0e60*/  LDC.64 R4, c[0x0][0x5a0] ;  /* 0x00016800ff047b82 */ /* 0x001e240000000a00 */
[----:B0-----:R-:W2:Y:S02]  /*0e70*/  LDG.E.64 R4, desc[UR36][R4.64] ;  /* 0x0000002404047981 */ /* 0x001ea4000c1e1b00 */
[----:B--2---:R-:W-:-:S04]  /*0e80*/  ISETP.NE.U32.AND P0, PT, R4, RZ, PT ;  /* 0x000000ff0400720c */ /* 0x004fc80003f05070 */
[----:B------:R-:W-:-:S13]  /*0e90*/  ISETP.NE.AND.EX P0, PT, R5, RZ, PT, P0 ;  /* 0x000000ff0500720c */ /* 0x000fda0003f05300 */
[----:B------:R-:W-:Y:S05]  /*0ea0*/  @!P0 BRA `(.L_x_11) ;  /* 0x0000000000088947 */ /* 0x000fea0003800000 */
[----:B-1----:R0:W5:Y:S01]  /*0eb0*/  LD.E R155, desc[UR36][R4.64] ;  /* 0x00000024049b7980 */ /* 0x002162000c101900 */
[----:B------:R-:W-:Y:S05]  /*0ec0*/  BRA `(.L_x_12) ;  /* 0x0000000000247947 */ /* 0x000fea0003800000 */
.L_x_11:
[----:B------:R-:W-:Y:S02]  /*0ed0*/  ULDC.64 UR4, c[0x0][0x590] ;  /* 0x0001640000047ab9 */ /* 0x000fe40000000a00 */
[----:B------:R-:W-:-:S04]  /*0ee0*/  ISETP.NE.U32.AND P0, PT, RZ, UR4, PT ;  /* 0x00000004ff007c0c */ /* 0x000fc8000bf05070 */
[----:B------:R-:W-:-:S13]  /*0ef0*/  ISETP.NE.AND.EX P0, PT, RZ, UR5, PT, P0 ;  /* 0x00000005ff007c0c */ /* 0x000fda000bf05300 */
[----:B------:R-:W-:Y:S05]  /*0f00*/  @!P0 BRA `(.L_x_13) ;  /* 0x00000000000c8947 */ /* 0x000fea0003800000 */
[----:B0-----:R-:W1:Y:S02]  /*0f10*/  LDC.64 R4, c[0x0][0x590] ;  /* 0x00016400ff047b82 */ /* 0x001e640000000a00 */
[----:B-1----:R1:W5:Y:S01]  /*0f20*/  LDG.E R155, desc[UR36][R4.64] ;  /* 0x00000024049b7981 */ /* 0x002362000c1e1900 */
[----:B------:R-:W-:Y:S05]  /*0f30*/  BRA `(.L_x_12) ;  /* 0x0000000000087947 */ /* 0x000fea0003800000 */
.L_x_13:
[----:B------:R-:W-:Y:S02]  /*0f40*/  ULDC UR4, c[0x0][0x584] ;  /* 0x0001610000047ab9 */ /* 0x000fe40000000800 */
[----:B-1----:R-:W-:-:S07]  /*0f50*/  IMAD.U32 R155, RZ, RZ, UR4 ;  /* 0x00000004ff9b7e24 */ /* 0x002fce000f8e00ff */
.L_x_12:
[----:B------:R-:W-:-:S13]  /*0f60*/  LOP3.LUT P0, RZ, R0, 0xff, RZ, 0xc0, !PT ;  /* 0x000000ff00ff7812 */ /* 0x000fda000780c0ff */
[----:B------:R-:W-:Y:S05]  /*0f70*/  @!P0 EXIT ;  /* 0x000000000000894d */ /* 0x000fea0003800000 */
[----:B------:R-:W-:Y:S01]  /*0f80*/  ULDC UR4, c[0x0][0x28c] ;  /* 0x0000a30000047ab9 */ /* 0x000fe20000000800 */
[----:B------:R-:W-:Y:S01]  /*0f90*/  LOP3.LUT R164, R19, 0x1, RZ, 0xfc, !PT ;  /* 0x0000000113a47812 */ /* 0x000fe200078efcff */
[----:B------:R-:W-:Y:S01]  /*0fa0*/  UIADD3 UR4, UR4, 0x1f, URZ ;  /* 0x0000001f04047890 */ /* 0x000fe2000fffe03f */
[----:B------:R-:W-:Y:S01]  /*0fb0*/  UMOV UR38, URZ ;  /* 0x0000003f00267c82 */ /* 0x000fe20008000000 */
[----:B------:R-:W-:Y:S02]  /*0fc0*/  UMOV UR39, URZ ;  /* 0x0000003f00277c82 */ /* 0x000fe40008000000 */
[----:B------:R-:W-:-:S04]  /*0fd0*/  USHF.R.S32.HI UR5, URZ, 0x1f, UR4 ;  /* 0x0000001f3f057899 */ /* 0x000fc80008011404 */
[----:B------:R-:W-:-:S04]  /*0fe0*/  ULEA.HI UR5, UR5, UR4, URZ, 0x5 ;  /* 0x0000000405057291 */ /* 0x000fc8000f8f283f */
[----:B------:R-:W-:-:S12]  /*0ff0*/  USHF.R.S32.HI UR40, URZ, 0x5, UR5 ;  /* 0x000000053f287899 */ /* 0x000fd80008011405 */
.L_x_285:
[----:B------:R-:W-:Y:S01]  /*1000*/  LOP3.LUT R0, R18, 0x80, RZ, 0xc0, !PT ;  /* 0x0000008012007812 */ /* 0x000fe200078ec0ff */
[----:B--2---:R-:W2:Y:S01]  /*1010*/  S2UR UR7, SR_CgaCtaId ;  /* 0x00000000000779c3 */ /* 0x004ea20000008800 */
[----:B------:R-:W-:Y:S02]  /*1020*/  UMOV UR6, 0x400 ;  /* 0x0000040000067882 */ /* 0x000fe40000000000 */
[----:B------:R-:W-:-:S06]  /*1030*/  SHF.R.U32.HI R0, RZ, 0x7, R0 ;  /* 0x00000007ff007819 */ /* 0x000fcc0000011600 */
[----:B---3--:R-:W3:Y:S01]  /*1040*/  SHFL.IDX PT, R0, R0, RZ, 0x1f ;  /* 0x00001fff00007589 */ /* 0x008ee200000e0000 */
[----:B--2---:R-:W-:Y:S01]  /*1050*/  ULEA UR42, UR7, UR6, 0x18 ;  /* 0x00000006072a7291 */ /* 0x004fe2000f8ec03f */
[----:B---3--:R-:W-:-:S13]  /*1060*/  R2UR UR4, R0 ;  /* 0x00000000000472ca */ /* 0x008fda00000e0000 */
[----:B------:R-:W-:-:S04]  /*1070*/  ULEA.HI UR5, UR4, UR4, URZ, 0x1 ;  /* 0x0000000404057291 */ /* 0x000fc8000f8f083f */
[----:B------:R-:W-:-:S04]  /*1080*/  ULOP3.LUT UR5, UR5, 0xffffe, URZ, 0xc0, !UPT ;  /* 0x000ffffe05057892 */ /* 0x000fc8000f8ec03f */
[----:B------:R-:W-:-:S03]  /*1090*/  UIADD3 UR5, UR4, -UR5, URZ ;  /* 0x8000000504057290 */ /* 0x000fc6000fffe03f */
[----:B------:R-:W-:Y:S01]  /*10a0*/  ULDC UR4, c[0x0][0x28c] ;  /* 0x0000a30000047ab9 */ /* 0x000fe20000000800 */
[----:B------:R-:W-:Y:S01]  /*10b0*/  ULEA UR5, UR5, UR42, 0xc ;  /* 0x0000002a05057291 */ /* 0x000fe2000f8e603f */
[----:B------:R-:W-:-:S03]  /*10c0*/  ISETP.LT.AND P0, PT, RZ, UR4, PT ;  /* 0x00000004ff007c0c */ /* 0x000fc6000bf01270 */
[----:B------:R-:W-:-:S04]  /*10d0*/  UIADD3 UR5, UR5, 0x180, URZ ;  /* 0x0000018005057890 */ /* 0x000fc8000fffe03f */
[----:B------:R-:W-:-:S04]  /*10e0*/  USHF.R.U32.HI UR5, URZ, 0x4, UR5 ;  /* 0x000000043f057899 */ /* 0x000fc80008011605 */
[----:B------:R-:W-:Y:S02]  /*10f0*/  ULOP3.LUT UR41, UR5, 0x3fff, URZ, 0xc0, !UPT ;  /* 0x00003fff05297892 */ /* 0x000fe4000f8ec03f */
[----:B-1--45:R-:W-:Y:S10]  /*1100*/  @P0 BRA `(.L_x_14) ;  /* 0x0000000000400947 */ /* 0x032ff40003800000 */
[----:B------:R-:W-:Y:S01]  /*1110*/  MOV R0, 0x0 ;  /* 0x0000000000007802 */ /* 0x000fe20000000f00 */
[----:B------:R-:W-:Y:S01]  /*1120*/  ULDC.64 UR4, c[0x4][0x68] ;  /* 0x01001a0000047ab9 */ /* 0x000fe20000000a00 */
[----:B------:R-:W-:Y:S01]  /*1130*/  ULDC.64 UR6, c[0x4][0x8] ;  /* 0x0100020000067ab9 */ /* 0x000fe20000000a00 */
[----:B01----:R-:W-:Y:S01]  /*1140*/  IMAD.U32 R4, RZ, RZ, UR4 ;  /* 0x00000004ff047e24 */ /* 0x003fe2000f8e00ff */
[----:B------:R0:W1:Y:S01]  /*1150*/  LDC.64 R14, c[0x4][R0] ;  /* 0x01000000000e7b82 */ /* 0x0000620000000a00 */
[----:B------:R-:W-:Y:S01]  /*1160*/  IMAD.U32 R5, RZ, RZ, UR5 ;  /* 0x00000005ff057e24 */ /* 0x000fe2000f8e00ff */
[----:B------:R-:W-:Y:S01]  /*1170*/  ULDC.64 UR4, c[0x4][0x70] ;  /* 0x01001c0000047ab9 */ /* 0x000fe20000000a00 */
[----:B------:R-:W-:Y:S01]  /*1180*/  IMAD.U32 R10, RZ, RZ, UR6 ;  /* 0x00000006ff0a7e24 */ /* 0x000fe2000f8e00ff */
[----:B------:R-:W-:Y:S01]  /*1190*/  MOV R7, UR5 ;  /* 0x0000000500077c02 */ /* 0x000fe20008000f00 */
[----:B------:R-:W-:Y:S02]  /*11a0*/  IMAD.U32 R6, RZ, RZ, UR4 ;  /* 0x00000004ff067e24 */ /* 0x000fe4000f8e00ff */
[----:B------:R-:W-:-:S02]  /*11b0*/  IMAD.U32 R11, RZ, RZ, UR7 ;  /* 0x00000007ff0b7e24 */ /* 0x000fc4000f8e00ff */
[----:B------:R-:W-:Y:S02]  /*11c0*/  IMAD.MOV.U32 R8, RZ, RZ, 0x1e1 ;  /* 0x000001e1ff087424 */ /* 0x000fe400078e00ff */
[----:B------:R-:W-:Y:S02]  /*11d0*/  IMAD.MOV.U32 R12, RZ, RZ, 0x1 ;  /* 0x00000001ff0c7424 */ /* 0x000fe400078e00ff */
[----:B0-----:R-:W-:-:S07]  /*11e0*/  IMAD.MOV.U32 R13, RZ, RZ, RZ ;  /* 0x000000ffff0d7224 */ /* 0x001fce00078e00ff */
[----:B------:R-:W-:-:S07]  /*11f0*/  LEPC R20, `(.L_x_14) ;  /* 0x000000001014794e */ /* 0x000fce0000000000 */
[----:B-1---5:R-:W-:Y:S05]  /*1200*/  CALL.ABS.NOINC R14 ;  /* 0x000000000e007343 */ /* 0x022fea0003c00000 */
.L_x_14:
[----:B------:R-:W-:-:S13]  /*1210*/  ISETP.NE.AND P0, PT, R164, 0x3, PT ;  /* 0x00000003a400780c */ /* 0x000fda0003f05270 */
[----:B------:R-:W-:Y:S05]  /*1220*/  @!P0 BRA `(.L_x_15) ;  /* 0x0000000000048947 */ /* 0x000fea0003800000 */
[----:B------:R-:W-:Y:S01]  /*1230*/  BPT.TRAP 0x1 ;  /* 0x000000040000795c */ /* 0x000fe20000300000 */
.L_x_15:
[----:B------:R-:W-:Y:S02]  /*1240*/  IMAD.U32 R3, RZ, RZ, UR39 ;  /* 0x00000027ff037e24 */ /* 0x000fe4000f8e00ff */
[----:B------:R-:W-:-:S03]  /*1250*/  IMAD.U32 R0, RZ, RZ, UR38 ;  /* 0x00000026ff007e24 */ /* 0x000fc6000f8e00ff */
[----:B------:R-:W-:Y:S02]  /*1260*/  LEA R3, R3, UR42, 0x3 ;  /* 0x0000002a03037c11 */ /* 0x000fe4000f8e18ff */
[----:B------:R-:W-:-:S04]  /*1270*/  SHF.L.U32 R0, R0, 0x1f, RZ ;  /* 0x0000001f00007819 */ /* 0x000fc800000006ff */
[----:B------:R2:W3:Y:S01]  /*1280*/  SYNCS.PHASECHK.TRANS64.TRYWAIT P1, [R3+URZ], R0 ;  /* 0x00000000030075a7 */ /* 0x0004e2000802017f */
[----:B------:R-:W-:Y:S05]  /*1290*/  @!P0 BRA `(.L_x_16) ;  /* 0x0000000000048947 */ /* 0x000fea0003800000 */
[----:B------:R-:W-:Y:S01]  /*12a0*/  BPT.TRAP 0x1 ;  /* 0x000000040000795c */ /* 0x000fe20000300000 */
.L_x_16:
[----:B---3--:R-:W-:Y:S05]  /*12b0*/  @P1 BRA `(.L_x_17) ;  /* 0x0000000000081947 */ /* 0x008fea0003800000 */
[----:B------:R-:W3:Y:S02]  /*12c0*/  SYNCS.PHASECHK.TRANS64.TRYWAIT P1, [R3+URZ], R0 ;  /* 0x00000000030075a7 */ /* 0x000ee4000802017f */
[----:B---3--:R-:W-:Y:S05]  /*12d0*/  @!P1 BRA `(.L_x_18) ;  /* 0x000000ac00f49947 */ /* 0x008fea0003800000 */
.L_x_17:
[----:B------:R-:W-:-:S04]  /*12e0*/  UISETP.LT.AND UP0, UPT, UR40, 0x1, UPT ;  /* 0x000000012800788c */ /* 0x000fc8000bf01270 */
[----:B------:R-:W-:-:S04]  /*12f0*/  USEL UR4, UR40, 0x1, UP0 ;  /* 0x0000000128047887 */ /* 0x000fc80008000000 */
[----:B------:R-:W-:-:S06]  /*1300*/  UIADD3 UR4, UR40, -UR4, URZ ;  /* 0x8000000428047290 */ /* 0x000fcc000fffe03f */
[----:B--23--:R-:W-:Y:S01]  /*1310*/  MOV R0, UR4 ;  /* 0x0000000400007c02 */ /* 0x00cfe20008000f00 */
[----:B------:R-:W-:Y:S05]  /*1320*/  WARPSYNC.ALL ;  /* 0x0000000000007948 */ /* 0x000fea0003800000 */
[----:B------:R-:W-:Y:S01]  /*1330*/  ISETP.GE.AND P1, PT, R0, 0x1, PT ;  /* 0x000000010000780c */ /* 0x000fe20003f26270 */
[----:B------:R-:W-:Y:S01]  /*1340*/  UIADD3 UR4, UR42, 0x24180, URZ ;  /* 0x000241802a047890 */ /* 0x000fe2000fffe03f */
[----:B------:R-:W-:Y:S01]  /*1350*/  WARPGROUP.ARRIVE ;  /* 0x00000000000079c5 */ /* 0x000fe20000000000 */
[----:B------:R-:W-:Y:S01]  /*1360*/  UMOV UR9, 0x80000020 ;  /* 0x8000002000097882 */ /* 0x000fe20000000000 */
[----:B------:R-:W-:Y:S01]  /*1370*/  UMOV UR11, 0x80000020 ;  /* 0x80000020000b7882 */ /* 0x000fe20000000000 */
[----:B------:R-:W-:-:S04]  /*1380*/  USHF.R.U32.HI UR4, URZ, 0x4, UR4 ;  /* 0x000000043f047899 */ /* 0x000fc80008011604 */
[----:B------:R-:W-:Y:S02]  /*1390*/  ULOP3.LUT UR5, UR4, 0x3fff, URZ, 0xc0, !UPT ;  /* 0x00003fff04057892 */ /* 0x000fe4000f8ec03f */
[----:B------:R-:W-:Y:S02]  /*13a0*/  ULOP3.LUT UR4, UR41, 0x10000, URZ, 0xfc, !UPT ;  /* 0x0001000029047892 */ /* 0x000fe4000f8efc3f */
[----:B------:R-:W-:Y:S02]  /*13b0*/  ULOP3.LUT UR5, UR5, 0x10000, URZ, 0xfc, !UPT ;  /* 0x0001000005057892 */ /* 0x000fe4000f8efc3f */
[----:B------:R-:W-:Y:S02]  /*13c0*/  ULEA UR6, UR39, UR4, 0xa ;  /* 0x0000000427067291 */ /* 0x000fe4000f8e503f */
[----:B------:R-:W-:-:S05]  /*13d0*/  ULEA UR7, UR39, UR5, 0x9 ;  /* 0x0000000527077291 */ /* 0x000fca000f8e483f */
[----:B------:R-:W-:Y:S02]  /*13e0*/  UMOV UR8, UR6 ;  /* 0x0000000600087c82 */ /* 0x000fe40008000000 */
[----:B------:R-:W-:Y:S02]  /*13f0*/  UMOV UR10, UR7 ;  /* 0x00000007000a7c82 */ /* 0x000fe40008000000 */
[----:B------:R-:W-:Y:S01]  /*1400*/  HGMMA.64x128x16.F32 R88, gdesc[UR8], RZ, !UPT, gsb0 ;  /* 0x01e00000085879f0 */ /* 0x000fe2000c0008ff */
[----:B------:R-:W-:Y:S01]  /*1410*/  UIADD3 UR8, UR6, 0x200, URZ ;  /* 0x0000020006087890 */ /* 0x000fe2000fffe03f */
[----:B------:R-:W-:Y:S01]  /*1420*/  UMOV UR9, 0x80000020 ;  /* 0x8000002000097882 */ /* 0x000fe20000000000 */
[----:B------:R-:W-:Y:S02]  /*1430*/  WARPGROUP.DEPBAR.LE gsb0, 0x0 ;  /* 0x00008000000079c5 */ /* 0x000fe40000010000 */
[----:B------:R-:W-:-:S07]  /*1440*/  WARPGROUP.ARRIVE ;  /* 0x00000000000079c5 */ /* 0x000fce0000000000 */
[----:B------:R-:W-:Y:S01]  /*1450*/  HGMMA.64x128x16.F32 R24, gdesc[UR8], RZ, !UPT, gsb0 ;  /* 0x01e00000081879f0 */ /* 0x000fe2000c0008ff */
[----:B------:R-:W-:Y:S02]  /*1460*/  UIADD3 UR8, UR6, 0x2, URZ ;  /* 0x0000000206087890 */ /* 0x000fe4000fffe03f */
[----:B------:R-:W-:Y:S01]  /*1470*/  UIADD3 UR10, UR7, 0x2, URZ ;  /* 0x00000002070a7890 */ /* 0x000fe2000fffe03f */
[----:B------:R-:W-:Y:S01]  /*1480*/  UMOV UR9, 0x80000020 ;  /* 0x8000002000097882 */ /* 0x000fe20000000000 */
[----:B------:R-:W-:Y:S01]  /*1490*/  UMOV UR11, 0x80000020 ;  /* 0x80000020000b7882 */ /* 0x000fe20000000000 */
[----:B------:R-:W-:Y:S02]  /*14a0*/  WARPGROUP.DEPBAR.LE gsb0, 0x0 ;  /* 0x00008000000079c5 */ /* 0x000fe40000010000 */
[----:B------:R-:W-:-:S06]  /*14b0*/  WARPGROUP.ARRIVE ;  /* 0x00000000000079c5 */ /* 0x000fcc0000000000 */
[----:B------:R-:W-:Y:S01]  /*14c0*/  HGMMA.64x128x16.F32 R88, gdesc[UR8], R88, gsb0 ;  /* 0x01e00000085879f0 */ /* 0x000fe20008000858 */
[----:B------:R-:W-:Y:S01]  /*14d0*/  UIADD3 UR8, UR6, 0x202, URZ ;  /* 0x0000020206087890 */ /* 0x000fe2000fffe03f */
[----:B------:R-:W-:Y:S01]  /*14e0*/  UMOV UR9, 0x80000020 ;  /* 0x8000002000097882 */ /* 0x000fe20000000000 */
[----:B------:R-:W-:Y:S02]  /*14f0*/  WARPGROUP.DEPBAR.LE gsb0, 0x0 ;  /* 0x00008000000079c5 */ /* 0x000fe40000010000 */
[----:B------:R-:W-:-:S07]  /*1500*/  WARPGROUP.ARRIVE ;  /* 0x00000000000079c5 */ /* 0x000fce0000000000 */
[----:B------:R-:W-:Y:S03]  /*1510*/  HGMMA.64x128x16.F32 R24, gdesc[UR8], R24, gsb0 ;  /* 0x01e00000081879f0 */ /* 0x000fe60008000818 */
[----:B------:R-:W-:Y:S02]  /*1520*/  WARPGROUP.DEPBAR.LE gsb0, 0x0 ;  /* 0x00008000000079c5 */ /* 0x000fe40000010000 */
[----:B------:R-:W-:Y:S05]  /*1530*/  @!P1 BRA `(.L_x_19) ;  /* 0x0000000400089947 */ /* 0x000fea0003800000 */
[----:B------:R-:W-:-:S04]  /*1540*/  UIADD3 UR6, UR39, 0x1, URZ ;  /* 0x0000000127067890 */ /* 0x000fc8000fffe03f */
[----:B------:R-:W-:-:S04]  /*1550*/  UISETP.NE.AND UP0, UPT, UR6, 0x9, UPT ;  /* 0x000000090600788c */ /* 0x000fc8000bf05270 */
[----:B------:R-:W-:Y:S02]  /*1560*/  USEL UR7, URZ, 0x1, UP0 ;  /* 0x000000013f077887 */ /* 0x000fe40008000000 */
[----:B------:R-:W-:Y:S02]  /*1570*/  USEL UR6, UR6, URZ, UP0 ;  /* 0x0000003f06067287 */ /* 0x000fe40008000000 */
[----:B------:R-:W-:-:S06]  /*1580*/  ULOP3.LUT UR7, UR38, UR7, URZ, 0x3c, !UPT ;  /* 0x0000000726077292 */ /* 0x000fcc000f8e3c3f */
[----:B01----:R-:W-:Y:S01]  /*1590*/  IMAD.U32 R5, RZ, RZ, UR7 ;  /* 0x00000007ff057e24 */ /* 0x003fe2000f8e00ff */
[----:B------:R-:W-:-:S06]  /*15a0*/  UMOV UR7, UR39 ;  /* 0x0000002700077c82 */ /* 0x000fcc0008000000 */
.L_x_26:
[----:B01----:R-:W-:Y:S05]  /*15b0*/  @!P0 BRA `(.L_x_20) ;  /* 0x0000000000048947 */ /* 0x003fea0003800000 */
[----:B------:R-:W-:Y:S01]  /*15c0*/  BPT.TRAP 0x1 ;  /* 0x000000040000795c */ /* 0x000fe20000300000 */
.L_x_20:
[----:B------:R-:W0:Y:S01]  /*15d0*/  S2UR UR9, SR_CgaCtaId ;  /* 0x00000000000979c3 */ /* 0x000e220000008800 */
[----:B------:R-:W-:Y:S01]  /*15e0*/  UMOV UR8, 0x400 ;  /* 0x0000040000087882 */ /* 0x000fe20000000000 */
[----:B------:R-:W-:Y:S01]  /*15f0*/  SHF.L.U32 R3, R5, 0x1f, RZ ;  /* 0x0000001f05037819 */ /* 0x000fe200000006ff */
[----:B0-----:R-:W-:-:S04]  /*1600*/  ULEA UR14, UR9, UR8, 0x18 ;  /* 0x00000008090e7291 */ /* 0x001fc8000f8ec03f */
[----:B------:R-:W-:-:S09]  /*1610*/  ULEA UR8, UR6, UR14, 0x3 ;  /* 0x0000000e06087291 */ /* 0x000fd2000f8e183f */
[----:B------:R0:W1:Y:S01]  /*1620*/  SYNCS.PHASECHK.TRANS64.TRYWAIT P1, [UR8], R3 ;  /* 0x00000003ff0075a7 */ /* 0x0000620008020148 */
[----:B------:R-:W-:Y:S05]  /*1630*/  @!P0 BRA `(.L_x_21) ;  /* 0x0000000000048947 */ /* 0x000fea0003800000 */
[----:B------:R-:W-:Y:S01]  /*1640*/  BPT.TRAP 0x1 ;  /* 0x000000040000795c */ /* 0x000fe20000300000 */
.L_x_21:
[----:B-1----:R-:W-:Y:S05]  /*1650*/  @P1 BRA `(.L_x_22) ;  /* 0x0000000000081947 */ /* 0x002fea0003800000 */
[----:B------:R-:W1:Y:S02]  /*1660*/  SYNCS.PHASECHK.TRANS64.TRYWAIT P1, [UR8], R3 ;  /* 0x00000003ff0075a7 */ /* 0x000e640008020148 */
[----:B-1----:R-:W-:Y:S05]  /*1670*/  @!P1 BRA `(.L_x_23) ;  /* 0x000000ac00209947 */ /* 0x002fea0003800000 */
.L_x_22:
[----:B------:R-:W-:Y:S01]  /*1680*/  ULEA UR12, UR6, UR4, 0xa ;  /* 0x00000004060c7291 */ /* 0x000fe2000f8e503f */
[----:B------:R-:W-:Y:S01]  /*1690*/  WARPGROUP.ARRIVE ;  /* 0x00000000000079c5 */ /* 0x000fe20000000000 */
[----:B------:R-:W-:Y:S01]  /*16a0*/  ULEA UR13, UR6, UR5, 0x9 ;  /* 0x00000005060d7291 */ /* 0x000fe2000f8e483f */
[----:B------:R-:W-:Y:S01]  /*16b0*/  UMOV UR9, 0x80000020 ;  /* 0x8000002000097882 */ /* 0x000fe20000000000 */
[----:B------:R-:W-:-:S03]  /*16c0*/  UMOV UR11, 0x80000020 ;  /* 0x80000020000b7882 */ /* 0x000fc60000000000 */
[----:B------:R-:W-:Y:S02]  /*16d0*/  UMOV UR8, UR12 ;  /* 0x0000000c00087c82 */ /* 0x000fe40008000000 */
[----:B------:R-:W-:Y:S02]  /*16e0*/  UMOV UR10, UR13 ;  /* 0x0000000d000a7c82 */ /* 0x000fe40008000000 */
[----:B------:R-:W-:Y:S01]  /*16f0*/  HGMMA.64x128x16.F32 R88, gdesc[UR8], R88, gsb0 ;  /* 0x01e00000085879f0 */ /* 0x000fe20008000858 */
[----:B------:R-:W-:Y:S01]  /*1700*/  UIADD3 UR8, UR12, 0x200, URZ ;  /* 0x000002000c087890 */ /* 0x000fe2000fffe03f */
[----:B------:R-:W-:Y:S01]  /*1710*/  UMOV UR9, 0x80000020 ;  /* 0x8000002000097882 */ /* 0x000fe20000000000 */
[----:B------:R-:W-:Y:S02]  /*1720*/  WARPGROUP.DEPBAR.LE gsb0, 0x0 ;  /* 0x00008000000079c5 */ /* 0x000fe40000010000 */
[----:B------:R-:W-:-:S07]  /*1730*/  WARPGROUP.ARRIVE ;  /* 0x00000000000079c5 */ /* 0x000fce0000000000 */
[----:B------:R-:W-:Y:S01]  /*1740*/  HGMMA.64x128x16.F32 R24, gdesc[UR8], R24, gsb0 ;  /* 0x01e00000081879f0 */ /* 0x000fe20008000818 */
        /* <DEDUP_REMOVED lines=14> */
[----:B------:R-:W-:Y:S01]  /*1830*/  BPT.TRAP 0x1 ;  /* 0x000000040000795c */ /* 0x000fe20000300000 */
.L_x_24:
[----:B------:R-:W-:Y:S01]  /*1840*/  ULEA UR8, UR7, UR14, 0x3 ;  /* 0x0000000e07087291 */ /* 0x000fe2000f8e183f */
[----:B------:R-:W-:-:S03]  /*1850*/  ISETP.GT.U32.AND P1, PT, R19, 0x1, PT ;  /* 0x000000011300780c */ /* 0x000fc60003f24070 */
[----:B------:R-:W-:-:S04]  /*1860*/  UIADD3 UR8, UR8, 0x48, URZ ;  /* 0x0000004808087890 */ /* 0x000fc8000fffe03f */
[----:B------:R-:W-:-:S09]  /*1870*/  UPRMT UR8, URZ, 0x654, UR8 ;  /* 0x000006543f087896 */ /* 0x000fd20008000008 */
[----:B------:R-:W-:Y:S01]  /*1880*/  SYNCS.ARRIVE.TRANS64.RED.A1T0 RZ, [UR8], RZ ;  /* 0x000000ffffff79a7 */ /* 0x000fe20008100408 */
[----:B------:R-:W-:Y:S05]  /*1890*/  @P1 BRA `(.L_x_25) ;  /* 0x0000000000041947 */ /* 0x000fea0003800000 */
[----:B------:R-:W-:Y:S01]  /*18a0*/  BPT.TRAP 0x1 ;  /* 0x000000040000795c */ /* 0x000fe20000300000 */
.L_x_25:
[----:B------:R-:W-:Y:S01]  /*18b0*/  UIADD3 UR6, UR6, 0x1, URZ ;  /* 0x0000000106067890 */ /* 0x000fe2000fffe03f */
[C---:B------:R-:W-:Y:S01]  /*18c0*/  ISETP.GT.AND P1, PT, R0.reuse, 0x1, PT ;  /* 0x000000010000780c */ /* 0x040fe20003f24270 */
[----:B------:R-:W-:Y:S01]  /*18d0*/  UIADD3 UR7, UR7, 0x1, URZ ;  /* 0x0000000107077890 */ /* 0x000fe2000fffe03f */
[----:B------:R-:W-:Y:S01]  /*18e0*/  VIADD R0, R0, 0xffffffff ;  /* 0xffffffff00007836 */ /* 0x000fe20000000000 */
[----:B------:R-:W-:Y:S02]  /*18f0*/  UISETP.NE.AND UP0, UPT, UR6, 0x9, UPT ;  /* 0x000000090600788c */ /* 0x000fe4000bf05270 */
[----:B------:R-:W-:Y:S02]  /*1900*/  UISETP.NE.AND UP1, UPT, UR7, 0x9, UPT ;  /* 0x000000090700788c */ /* 0x000fe4000bf25270 */
[----:B------:R-:W-:Y:S02]  /*1910*/  USEL UR8, URZ, 0x1, UP0 ;  /* 0x000000013f087887 */ /* 0x000fe40008000000 */
[----:B------:R-:W-:-:S02]  /*1920*/  USEL UR6, UR6, URZ, UP0 ;  /* 0x0000003f06067287 */ /* 0x000fc40008000000 */
[----:B------:R-:W-:Y:S02]  /*1930*/  USEL UR7, UR7, URZ, UP1 ;  /* 0x0000003f07077287 */ /* 0x000fe40008800000 */
[----:B------:R-:W-:Y:S01]  /*1940*/  LOP3.LUT R5, R5, UR8, RZ, 0x3c, !PT ;  /* 0x0000000805057c12 */ /* 0x000fe2000f8e3cff */
[----:B------:R-:W-:Y:S09]  /*1950*/  @P1 BRA `(.L_x_26) ;  /* 0xfffffffc00141947 */ /* 0x000ff2000383ffff */
.L_x_19:
[----:B------:R-:W2:Y:S02]  /*1960*/  LDC R0, c[0x0][0x28c] ;  /* 0x0000a300ff007b82 */ /* 0x000ea40000000800 */
[----:B--2---:R-:W-:-:S13]  /*1970*/  ISETP.GE.AND P1, PT, R0, 0x1, PT ;  /* 0x000000010000780c */ /* 0x004fda0003f26270 */
[----:B------:R-:W-:Y:S05]  /*1980*/  @!P1 BRA `(.L_x_27) ;  /* 0x0000000000489947 */ /* 0x000fea0003800000 */
[----:B------:R-:W-:Y:S05]  /*1990*/  @!P0 BRA `(.L_x_28) ;  /* 0x0000000000048947 */ /* 0x000fea0003800000 */
[----:B------:R-:W-:Y:S01]  /*19a0*/  BPT.TRAP 0x1 ;  /* 0x000000040000795c */ /* 0x000fe20000300000 */
.L_x_28:
[----:B------:R-:W2:Y:S01]  /*19b0*/  S2UR UR7, SR_CgaCtaId ;  /* 0x00000000000779c3 */ /* 0x000ea20000008800 */
[----:B------:R-:W-:Y:S01]  /*19c0*/  UISETP.LT.AND UP0, UPT, UR40, 0x1, UPT ;  /* 0x000000012800788c */ /* 0x000fe2000bf01270 */
[----:B------:R-:W-:-:S03]  /*19d0*/  ISETP.GT.U32.AND P0, PT, R19, 0x1, PT ;  /* 0x000000011300780c */ /* 0x000fc60003f04070 */
[----:B------:R-:W-:-:S04]  /*19e0*/  USEL UR6, UR40, 0x1, UP0 ;  /* 0x0000000128067887 */ /* 0x000fc80008000000 */
[----:B------:R-:W-:-:S04]  /*19f0*/  UIADD3 UR6, UR39, UR40, -UR6 ;  /* 0x0000002827067290 */ /* 0x000fc8000fffe806 */
[----:B------:R-:W-:-:S04]  /*1a00*/  UIMAD.WIDE.U32 UR4, UR6, 0x38e38e39, URZ ;  /* 0x38e38e39060478a5 */ /* 0x000fc8000f8e003f */
[----:B------:R-:W-:-:S03]  /*1a10*/  USHF.R.U32.HI UR4, URZ, 0x1, UR5 ;  /* 0x000000013f047899 */ /* 0x000fc60008011605 */
[----:B------:R-:W-:Y:S01]  /*1a20*/  UMOV UR5, 0x400 ;  /* 0x0000040000057882 */ /* 0x000fe20000000000 */
[----:B------:R-:W-:Y:S02]  /*1a30*/  UIMAD UR6, UR4, -0x9, UR6 ;  /* 0xfffffff7040678a4 */ /* 0x000fe4000f8e0206 */
[----:B--2---:R-:W-:-:S04]  /*1a40*/  ULEA UR5, UR7, UR5, 0x18 ;  /* 0x0000000507057291 */ /* 0x004fc8000f8ec03f */
[----:B------:R-:W-:-:S04]  /*1a50*/  ULEA UR6, UR6, UR5, 0x3 ;  /* 0x0000000506067291 */ /* 0x000fc8000f8e183f */
[----:B------:R-:W-:-:S04]  /*1a60*/  UIADD3 UR6, UR6, 0x48, URZ ;  /* 0x0000004806067890 */ /* 0x000fc8000fffe03f */
[----:B------:R-:W-:-:S09]  /*1a70*/  UPRMT UR6, URZ, 0x654, UR6 ;  /* 0x000006543f067896 */ /* 0x000fd20008000006 */
[----:B------:R-:W-:Y:S01]  /*1a80*/  SYNCS.ARRIVE.TRANS64.RED.A1T0 RZ, [UR6], RZ ;  /* 0x000000ffffff79a7 */ /* 0x000fe20008100406 */
[----:B------:R-:W-:Y:S05]  /*1a90*/  @P0 BRA `(.L_x_27) ;  /* 0x0000000000040947 */ /* 0x000fea0003800000 */
[----:B------:R-:W-:Y:S01]  /*1aa0*/  BPT.TRAP 0x1 ;  /* 0x000000040000795c */ /* 0x000fe20000300000 */
.L_x_27:
[----:B------:R-:W2:Y:S01]  /*1ab0*/  LDC R6, c[0x0][0x288] ;  /* 0x0000a200ff067b82 */ /* 0x000ea20000000800 */
[----:B01----:R-:W-:Y:S01]  /*1ac0*/  LOP3.LUT R4, R18, 0x60, RZ, 0xc0, !PT ;  /* 0x0000006012047812 */ /* 0x003fe200078ec0ff */
[----:B------:R-:W-:Y:S01]  /*1ad0*/  IMAD.SHL.U32 R13, R153, 0x80, RZ ;  /* 0x00000080990d7824 */ /* 0x000fe200078e00ff */
[----:B------:R-:W-:Y:S01]  /*1ae0*/  UIADD3 UR39, UR40, UR39, URZ ;  /* 0x0000002728277290 */ /* 0x000fe2000fffe03f */
[----:B------:R-:W-:Y:S01]  /*1af0*/  SHF.R.U32.HI R3, RZ, 0x2, R18 ;  /* 0x00000002ff037819 */ /* 0x000fe20000011612 */
[----:B------:R-:W-:Y:S01]  /*1b00*/  IMAD.SHL.U32 R15, R152, 0x100, RZ ;  /* 0x00000100980f7824 */ /* 0x000fe200078e00ff */
[----:B------:R-:W-:Y:S01]  /*1b10*/  SHF.R.U32.HI R10, RZ, 0x1, R4 ;  /* 0x00000001ff0a7819 */ /* 0x000fe20000011604 */
[----:B------:R-:W-:Y:S01]  /*1b20*/  UISETP.GT.U32.AND UP0, UPT, UR39, 0x8, UPT ;  /* 0x000000082700788c */ /* 0x000fe2000bf04070 */
[----:B------:R-:W-:Y:S01]  /*1b30*/  LOP3.LUT R4, R18, 0x3, RZ, 0xc0, !PT ;  /* 0x0000000312047812 */ /* 0x000fe200078ec0ff */
[----:B------:R-:W-:Y:S01]  /*1b40*/  ULDC UR7, c[0x0][0x284] ;  /* 0x0000a10000077ab9 */ /* 0x000fe20000000800 */
[----:B------:R-:W-:Y:S01]  /*1b50*/  LOP3.LUT R0, R22, 0x1, RZ, 0xc0, !PT ;  /* 0x0000000116007812 */ /* 0x000fe200078ec0ff */
[----:B------:R-:W-:Y:S01]  /*1b60*/  UISETP.LT.U32.AND UP0, UPT, UR40, 0x9, UP0 ;  /* 0x000000092800788c */ /* 0x000fe20008701070 */
[----:B------:R-:W-:Y:S01]  /*1b70*/  LOP3.LUT R3, R3, 0x7, RZ, 0xc0, !PT ;  /* 0x0000000703037812 */ /* 0x000fe200078ec0ff */
[----:B------:R-:W-:Y:S01]  /*1b80*/  UISETP.GE.U32.AND UP1, UPT, UR40, 0x9, UPT ;  /* 0x000000092800788c */ /* 0x000fe2000bf26070 */
[----:B------:R-:W-:Y:S01]  /*1b90*/  SHF.R.S32.HI R21, RZ, 0x1f, R23 ;  /* 0x0000001fff157819 */ /* 0x000fe20000011417 */
[----:B------:R-:W-:Y:S01]  /*1ba0*/  IMAD.SHL.U32 R8, R0, 0x40, RZ ;  /* 0x0000004000087824 */ /* 0x000fe200078e00ff */
[----:B------:R-:W-:Y:S01]  /*1bb0*/  IADD3 R5, RZ, -R10, -R3 ;  /* 0x8000000aff057210 */ /* 0x000fe20007ffe803 */
[----:B------:R-:W-:Y:S01]  /*1bc0*/  ULDC.64 UR8, c[0x0][0x5d0] ;  /* 0x0001740000087ab9 */ /* 0x000fe20000000a00 */
[----:B------:R-:W-:-:S02]  /*1bd0*/  UIMAD.WIDE.U32 UR4, UR39, 0x38e38e39, URZ ;  /* 0x38e38e39270478a5 */ /* 0x000fc4000f8e003f */
[----:B------:R-:W-:Y:S01]  /*1be0*/  USEL UR6, URZ, 0x1, !UP0 ;  /* 0x000000013f067887 */ /* 0x000fe2000c000000 */
[----:B------:R-:W-:Y:S01]  /*1bf0*/  LOP3.LUT R3, R8, 0x40, R3, 0xe2, !PT ;  /* 0x0000004008037812 */ /* 0x000fe200078ee203 */
[----:B------:R-:W-:Y:S01]  /*1c00*/  IMAD.WIDE R8, R152, 0x100, RZ ;  /* 0x0000010098087825 */ /* 0x000fe200078e02ff */
[----:B------:R-:W-:Y:S01]  /*1c10*/  USHF.R.U32.HI UR4, URZ, 0x1, UR5 ;  /* 0x000000013f047899 */ /* 0x000fe20008011605 */
[----:B--2---:R-:W-:Y:S01]  /*1c20*/  ISETP.GE.AND P0, PT, R13, R6, PT ;  /* 0x000000060d00720c */ /* 0x004fe20003f06270 */
[----:B------:R-:W-:Y:S01]  /*1c30*/  ULOP3.LUT UR38, UR38, UR6, URZ, 0x3c, !UPT ;  /* 0x0000000626267292 */ /* 0x000fe2000f8e3c3f */
[----:B------:R-:W-:Y:S01]  /*1c40*/  IMAD R12, R4, -0x2, R6 ;  /* 0xfffffffe040c7824 */ /* 0x000fe200078e0206 */
[----:B------:R-:W-:Y:S01]  /*1c50*/  LOP3.LUT R153, R8, R3, R10, 0xfe, !PT ;  /* 0x0000000308997212 */ /* 0x000fe200078efe0a */
[----:B------:R-:W-:Y:S01]  /*1c60*/  IMAD.SHL.U32 R6, R18, 0x2, RZ ;  /* 0x0000000212067824 */ /* 0x000fe200078e00ff */
[----:B------:R-:W-:Y:S01]  /*1c70*/  ISETP.GE.OR P0, PT, R15, UR7, P0 ;  /* 0x000000070f007c0c */ /* 0x000fe20008706670 */
[----:B------:R-:W-:Y:S01]  /*1c80*/  IMAD R4, R21, UR8, RZ ;  /* 0x0000000815047c24 */ /* 0x000fe2000f8e02ff */
[----:B------:R-:W-:Y:S01]  /*1c90*/  UIMAD UR39, UR4, -0x9, UR39 ;  /* 0xfffffff7042778a4 */ /* 0x000fe2000f8e0227 */
[----:B------:R-:W-:Y:S01]  /*1ca0*/  IMAD R0, R0, -0x40, R5 ;  /* 0xffffffc000007824 */ /* 0x000fe200078e0205 */
[----:B------:R-:W-:Y:S01]  /*1cb0*/  LOP3.LUT R6, R13, 0x6, R6, 0xf8, !PT ;  /* 0x000000060d067812 */ /* 0x000fe200078ef806 */
[----:B------:R-:W-:Y:S01]  /*1cc0*/  IMAD R11, R23, UR9, R4 ;  /* 0x00000009170b7c24 */ /* 0x000fe2000f8e0204 */
[----:B------:R-:W-:Y:S01]  /*1cd0*/  @UP1 ULOP3.LUT UR38, UR38, 0x1, UR4, 0x78, !UPT ;  /* 0x0000000126261892 */ /* 0x000fe2000f8e7804 */
[----:B------:R-:W-:Y:S01]  /*1ce0*/  IMAD.MOV.U32 R152, RZ, RZ, -0x1 ;  /* 0xffffffffff987424 */ /* 0x000fe200078e00ff */
[----:B------:R-:W-:-:S02]  /*1cf0*/  SHF.R.S32.HI R7, RZ, 0x1f, R6 ;  /* 0x0000001fff077819 */ /* 0x000fc40000011406 */
[----:B------:R-:W-:Y:S02]  /*1d00*/  IADD3 R3, -R15, UR7, R0 ;  /* 0x000000070f037c10 */ /* 0x000fe4000fffe100 */
[----:B------:R-:W-:Y:S01]  /*1d10*/  IADD3 R0, -R13, R12, RZ ;  /* 0x0000000c0d007210 */ /* 0x000fe20007ffe1ff */
[----:B------:R-:W-:-:S04]  /*1d20*/  IMAD.WIDE.U32 R4, R23, UR8, R6 ;  /* 0x0000000817047c25 */ /* 0x000fc8000f8e0006 */
[----:B------:R-:W-:Y:S02]  /*1d30*/  IMAD.IADD R11, R5, 0x1, R11 ;  /* 0x00000001050b7824 */ /* 0x000fe400078e020b */
[----:B------:R-:W-:Y:S01]  /*1d40*/  IMAD.MOV.U32 R10, RZ, RZ, R4 ;  /* 0x000000ffff0a7224 */ /* 0x000fe200078e0004 */
[----:B------:R-:W-:Y:S06]  /*1d50*/  @P0 BRA `(.L_x_29) ;  /* 0x00000084006c0947 */ /* 0x000fec0003800000 */
[----:B------:R-:W0:Y:S01]  /*1d60*/  LDC.64 R4, c[0x0][0x5c8] ;  /* 0x00017200ff047b82 */ /* 0x000e220000000a00 */
[----:B-----5:R-:W-:Y:S01]  /*1d70*/  FSETP.NEU.AND P0, PT, R155, RZ, PT ;  /* 0x000000ff9b00720b */ /* 0x020fe20003f0d000 */
[----:B------:R-:W-:Y:S01]  /*1d80*/  BSSY B0, `(.L_x_29) ;  /* 0x0000858000007945 */ /* 0x000fe20003800000 */
[----:B------:R-:W-:-:S04]  /*1d90*/  ISETP.GT.AND P3, PT, R3, RZ, PT ;  /* 0x000000ff0300720c */ /* 0x000fc80003f64270 */
[----:B------:R-:W-:Y:S01]  /*1da0*/  ISETP.GT.AND P1, PT, R0, RZ, P3 ;  /* 0x000000ff0000720c */ /* 0x000fe20001f24270 */
[-C--:B0-----:R-:W-:Y:S02]  /*1db0*/  IMAD R12, R9, R4.reuse, RZ ;  /* 0x00000004090c7224 */ /* 0x081fe400078e02ff */
[----:B------:R-:W-:-:S04]  /*1dc0*/  IMAD.WIDE.U32 R166, R153, R4, R10 ;  /* 0x0000000499a67225 */ /* 0x000fc800078e000a */
[----:B------:R-:W-:-:S04]  /*1dd0*/  IMAD R11, R153, R5, R12 ;  /* 0x00000005990b7224 */ /* 0x000fc800078e020c */
[----:B------:R-:W-:Y:S01]  /*1de0*/  IMAD.IADD R169, R167, 0x1, R11 ;  /* 0x00000001a7a97824 */ /* 0x000fe200078e020b */
[----:B------:R-:W-:Y:S06]  /*1df0*/  @!P0 BRA `(.L_x_30) ;  /* 0x00000060000c8947 */ /* 0x000fec0003800000 */
[----:B------:R-:W0:Y:S01]  /*1e00*/  LDC.64 R12, c[0x0][0x5b8] ;  /* 0x00016e00ff0c7b82 */ /* 0x000e220000000a00 */
[----:B------:R-:W-:-:S07]  /*1e10*/  ULDC.64 UR4, c[0x0][0x5c0] ;  /* 0x0001700000047ab9 */ /* 0x000fce0000000a00 */
[----:B------:R-:W1:Y:S08]  /*1e20*/  LDC.64 R14, c[0x0][0x5b0] ;  /* 0x00016c00ff0e7b82 */ /* 0x000e700000000a00 */
[----:B------:R-:W2:Y:S01]  /*1e30*/  LDC.64 R10, c[0x0][0x5a8] ;  /* 0x00016a00ff0a7b82 */ /* 0x000ea20000000a00 */
[----:B0-----:R-:W-:-:S04]  /*1e40*/  IMAD R20, R21, R12, RZ ;  /* 0x0000000c15147224 */ /* 0x001fc800078e02ff */
[C---:B------:R-:W-:Y:S02]  /*1e50*/  IMAD R13, R23.reuse, R13, R20 ;  /* 0x0000000d170d7224 */ /* 0x040fe400078e0214 */
[----:B------:R-:W-:-:S04]  /*1e60*/  IMAD.WIDE.U32 R20, R23, R12, R6 ;  /* 0x0000000c17147225 */ /* 0x000fc800078e0006 */
[----:B-1----:R-:W-:Y:S02]  /*1e70*/  IMAD R156, R9, R14, RZ ;  /* 0x0000000e099c7224 */ /* 0x002fe400078e02ff */
[----:B------:R-:W-:Y:S02]  /*1e80*/  IMAD.IADD R157, R21, 0x1, R13 ;  /* 0x00000001159d7824 */ /* 0x000fe400078e020d */
[----:B------:R-:W-:Y:S02]  /*1e90*/  IMAD R167, R153, R15, R156 ;  /* 0x0000000f99a77224 */ /* 0x000fe400078e029c */
[----:B------:R-:W-:-:S04]  /*1ea0*/  IMAD.MOV.U32 R156, RZ, RZ, R20 ;  /* 0x000000ffff9c7224 */ /* 0x000fc800078e0014 */
[----:B------:R-:W-:-:S04]  /*1eb0*/  IMAD.WIDE.U32 R158, R153, R14, R156 ;  /* 0x0000000e999e7225 */ /* 0x000fc800078e009c */
[----:B------:R-:W-:Y:S01]  /*1ec0*/  IMAD.IADD R159, R159, 0x1, R167 ;  /* 0x000000019f9f7824 */ /* 0x000fe200078e02a7 */
[----:B--2---:R-:W-:-:S04]  /*1ed0*/  LEA R160, P0, R158, R10, 0x1 ;  /* 0x0000000a9ea07211 */ /* 0x004fc800078008ff */
[----:B------:R-:W-:-:S05]  /*1ee0*/  LEA.HI.X R161, R158, R11, R159, 0x1, P0 ;  /* 0x0000000b9ea17211 */ /* 0x000fca00000f0c9f */
[----:B------:R-:W2:Y:S01]  /*1ef0*/  @P1 LDG.E.LTC128B.U16 R165, desc[UR36][R160.64] ;  /* 0x00000024a0a51981 */ /* 0x000ea2000c1e1520 */
[----:B------:R-:W-:Y:S01]  /*1f00*/  IMAD.WIDE.U32 R162, R153, R14, R6 ;  /* 0x0000000e99a27225 */ /* 0x000fe200078e0006 */
[----:B------:R-:W-:Y:S01]  /*1f10*/  ISETP.GT.AND P2, PT, R0, 0x1, P3 ;  /* 0x000000010000780c */ /* 0x000fe20001f44270 */
[----:B------:R-:W-:Y:S02]  /*1f20*/  BSSY B1, `(.L_x_31) ;  /* 0x0000012000017945 */ /* 0x000fe40003800000 */
[----:B------:R-:W-:Y:S02]  /*1f30*/  IMAD.IADD R163, R167, 0x1, R163 ;  /* 0x00000001a7a37824 */ /* 0x000fe400078e02a3 */
[----:B------:R-:W-:-:S04]  /*1f40*/  IMAD.WIDE.U32 R162, R23, R12, R162 ;  /* 0x0000000c17a27225 */ /* 0x000fc800078e00a2 */
[----:B--2---:R-:W-:-:S05]  /*1f50*/  HADD2.F32 R158, -RZ, R165.H0_H0 ;  /* 0x200000a5ff9e7230 */ /* 0x004fca0000004100 */
[----:B------:R-:W-:Y:S01]  /*1f60*/  FMUL R159, R158, R155 ;  /* 0x0000009b9e9f7220 */ /* 0x000fe20000400000 */
[----:B------:R-:W-:-:S03]  /*1f70*/  LEA R158, P0, R166, UR4, 0x1 ;  /* 0x00000004a69e7c11 */ /* 0x000fc6000f8008ff */
[----:B------:R-:W-:Y:S01]  /*1f80*/  FFMA R159, R88, R154, R159 ;  /* 0x0000009a589f7223 */ /* 0x000fe2000000009f */
[----:B------:R-:W-:-:S04]  /*1f90*/  IADD3 R88, R13, R163, RZ ;  /* 0x000000a30d587210 */ /* 0x000fc80007ffe0ff */
[----:B------:R-:W-:Y:S02]  /*1fa0*/  F2FP.F16.F32.PACK_AB R161, RZ, R159 ;  /* 0x0000009fffa1723e */ /* 0x000fe400000000ff */
[----:B------:R-:W-:Y:S02]  /*1fb0*/  LEA.HI.X R159, R166, UR5, R169, 0x1, P0 ;  /* 0x00000005a69f7c11 */ /* 0x000fe400080f0ca9 */
[----:B------:R-:W-:Y:S02]  /*1fc0*/  PRMT R163, R161, 0x7610, R163 ;  /* 0x00007610a1a37816 */ /* 0x000fe400000000a3 */
[----:B------:R-:W-:-:S03]  /*1fd0*/  LEA R160, P0, R162, R10, 0x1 ;  /* 0x0000000aa2a07211 */ /* 0x000fc600078008ff */
[----:B------:R0:W-:Y:S01]  /*1fe0*/  @P1 STG.E.U16 desc[UR36][R158.64], R163 ;  /* 0x000000a39e001986 */ /* 0x0001e2000c101524 */
[----:B------:R-:W-:Y:S01]  /*1ff0*/  LEA.HI.X R161, R162, R11, R88, 0x1, P0 ;  /* 0x0000000ba2a17211 */ /* 0x000fe200000f0c58 */
[C---:B------:R-:W-:Y:S01]  /*2000*/  IMAD.SHL.U32 R162, R14.reuse, 0x8, RZ ;  /* 0x000000080ea27824 */ /* 0x040fe200078e00ff */
[----:B0-----:R-:W-:Y:S01]  /*2010*/  SHF.L.U64.HI R163, R14, 0x3, R15 ;  /* 0x000000030ea37819 */ /* 0x001fe2000001020f */
[----:B------:R-:W-:Y:S06]  /*2020*/  @!P2 BRA `(.L_x_32) ;  /* 0x000000000004a947 */ /* 0x000fec0003800000 */
[----:B------:R0:W5:Y:S02]  /*2030*/  LDG.E.LTC128B.U16 R165, desc[UR36][R160.64+0x2] ;  /* 0x00000224a0a57981 */ /* 0x000164000c1e1520 */
.L_x_32:
[----:B------:R-:W-:Y:S05]  /*2040*/  BSYNC B1 ;  /* 0x0000000000017941 */ /* 0x000fea0003800000 */
.L_x_31:
[----:B-----5:R-:W-:Y:S01]  /*2050*/  HADD2.F32 R88, -RZ, R165.H0_H0 ;  /* 0x200000a5ff587230 */ /* 0x020fe20000004100 */
[----:B------:R-:W-:Y:S01]  /*2060*/  ISETP.GT.AND P0, PT, R3, 0x8, PT ;  /* 0x000000080300780c */ /* 0x000fe20003f04270 */
[----:B------:R-:W-:Y:S01]  /*2070*/  IMAD.WIDE.U32 R170, R153, R14, R162 ;  /* 0x0000000e99aa7225 */ /* 0x000fe200078e00a2 */
[----:B------:R-:W-:-:S03]  /*2080*/  PRMT R172, R165, 0x7610, R172 ;  /* 0x00007610a5ac7816 */ /* 0x000fc600000000ac */
[----:B------:R-:W-:Y:S01]  /*2090*/  FMUL R88, R88, R155 ;  /* 0x0000009b58587220 */ /* 0x000fe20000400000 */
[----:B------:R-:W-:Y:S01]  /*20a0*/  IMAD.IADD R169, R167, 0x1, R171 ;  /* 0x00000001a7a97824 */ /* 0x000fe200078e02ab */
[----:B------:R-:W-:Y:S02]  /*20b0*/  IADD3 R166, P4, R20, R170, RZ ;  /* 0x000000aa14a67210 */ /* 0x000fe40007f9e0ff */
[----:B------:R-:W-:Y:S01]  /*20c0*/  FFMA R89, R89, R154, R88 ;  /* 0x0000009a59597223 */ /* 0x000fe20000000058 */
[----:B------:R-:W-:Y:S02]  /*20d0*/  ISETP.GT.AND P1, PT, R0, RZ, P0 ;  /* 0x000000ff0000720c */ /* 0x000fe40000724270 */
[----:B------:R-:W-:Y:S01]  /*20e0*/  IMAD.X R167, R169, 0x1, R157, P4 ;  /* 0x00000001a9a77824 */ /* 0x000fe200020e069d */
[----:B------:R-:W-:Y:S02]  /*20f0*/  LEA R88, P4, R166, R10, 0x1 ;  /* 0x0000000aa6587211 */ /* 0x000fe400078808ff */
[----:B------:R-:W-:-:S02]  /*2100*/  F2FP.F16.F32.PACK_AB R168, RZ, R89 ;  /* 0x00000059ffa8723e */ /* 0x000fc400000000ff */
[----:B------:R-:W-:Y:S02]  /*2110*/  LEA.HI.X R89, R166, R11, R167, 0x1, P4 ;  /* 0x0000000ba6597211 */ /* 0x000fe400020f0ca7 */
[----:B------:R-:W-:-:S05]  /*2120*/  PRMT R171, R168, 0x7610, R171 ;  /* 0x00007610a8ab7816 */ /* 0x000fca00000000ab */
[----:B------:R1:W-:Y:S04]  /*2130*/  @P2 STG.E.U16 desc[UR36][R158.64+0x2], R171 ;  /* 0x000002ab9e002986 */ /* 0x0003e8000c101524 */
[----:B------:R2:W3:Y:S01]  /*2140*/  @P1 LDG.E.LTC128B.U16 R172, desc[UR36][R88.64] ;  /* 0x0000002458ac1981 */ /* 0x0004e2000c1e1520 */
[----:B------:R-:W-:Y:S01]  /*2150*/  IMAD.SHL.U32 R165, R4, 0x10, RZ ;  /* 0x0000001004a57824 */ /* 0x000fe200078e00ff */
[----:B------:R-:W-:Y:S01]  /*2160*/  IADD3 R170, P2, R6, R170, RZ ;  /* 0x000000aa06aa7210 */ /* 0x000fe20007f5e0ff */
[----:B------:R-:W-:Y:S03]  /*2170*/  BSSY B1, `(.L_x_33) ;  /* 0x0000011000017945 */ /* 0x000fe60003800000 */
[----:B------:R-:W-:Y:S01]  /*2180*/  IADD3 R168, P4, R165, R158, RZ ;  /* 0x0000009ea5a87210 */ /* 0x000fe20007f9e0ff */
[----:B-1----:R-:W-:Y:S01]  /*2190*/  IMAD.X R171, R7, 0x1, R169, P2 ;  /* 0x0000000107ab7824 */ /* 0x002fe200010e06a9 */
[----:B------:R-:W-:Y:S01]  /*21a0*/  ISETP.GT.AND P2, PT, R0, 0x1, P0 ;  /* 0x000000010000780c */ /* 0x000fe20000744270 */
[----:B------:R-:W-:-:S03]  /*21b0*/  IMAD.WIDE.U32 R170, R23, R12, R170 ;  /* 0x0000000c17aa7225 */ /* 0x000fc600078e00aa */
[----:B--2---:R-:W-:Y:S01]  /*21c0*/  LEA R88, P5, R170, R10, 0x1 ;  /* 0x0000000aaa587211 */ /* 0x004fe200078a08ff */
[----:B---3--:R-:W-:-:S05]  /*21d0*/  HADD2.F32 R166, -RZ, R172.H0_H0 ;  /* 0x200000acffa67230 */ /* 0x008fca0000004100 */
[----:B------:R-:W-:Y:S01]  /*21e0*/  FMUL R167, R166, R155 ;  /* 0x0000009ba6a77220 */ /* 0x000fe20000400000 */
[----:B------:R-:W-:-:S03]  /*21f0*/  IMAD.IADD R166, R13, 0x1, R171 ;  /* 0x000000010da67824 */ /* 0x000fc600078e02ab */
[----:B------:R-:W-:Y:S01]  /*2200*/  FFMA R90, R90, R154, R167 ;  /* 0x0000009a5a5a7223 */ /* 0x000fe200000000a7 */
[----:B------:R-:W-:Y:S02]  /*2210*/  SHF.L.U64.HI R167, R4, 0x4, R5 ;  /* 0x0000000404a77819 */ /* 0x000fe40000010205 */
[----:B------:R-:W-:Y:S02]  /*2220*/  LEA.HI.X R89, R170, R11, R166, 0x1, P5 ;  /* 0x0000000baa597211 */ /* 0x000fe400028f0ca6 */
[----:B------:R-:W-:Y:S01]  /*2230*/  F2FP.F16.F32.PACK_AB R90, RZ, R90 ;  /* 0x0000005aff5a723e */ /* 0x000fe200000000ff */
[----:B------:R-:W-:-:S05]  /*2240*/  IMAD.X R169, R167, 0x1, R159, P4 ;  /* 0x00000001a7a97824 */ /* 0x000fca00020e069f */
[----:B------:R1:W-:Y:S01]  /*2250*/  @P1 STG.E.U16 desc[UR36][R168.64], R90 ;  /* 0x0000005aa8001986 */ /* 0x0003e2000c101524 */
[----:B------:R-:W-:Y:S05]  /*2260*/  @!P2 BRA `(.L_x_34) ;  /* 0x000000000004a947 */ /* 0x000fea0003800000 */
[----:B------:R2:W5:Y:S02]  /*2270*/  LDG.E.LTC128B.U16 R172, desc[UR36][R88.64+0x2] ;  /* 0x0000022458ac7981 */ /* 0x000564000c1e1520 */
.L_x_34:
[----:B------:R-:W-:Y:S05]  /*2280*/  BSYNC B1 ;  /* 0x0000000000017941 */ /* 0x000fea0003800000 */
.L_x_33:
[----:B-1---5:R-:W-:Y:S01]  /*2290*/  HADD2.F32 R90, -RZ, R172.H0_H0 ;  /* 0x200000acff5a7230 */ /* 0x022fe20000004100 */
[----:B------:R-:W-:Y:S01]  /*22a0*/  ISETP.GT.AND P1, PT, R0, 0x8, P3 ;  /* 0x000000080000780c */ /* 0x000fe20001f24270 */
[----:B------:R-:W-:Y:S03]  /*22b0*/  BSSY B1, `(.L_x_35) ;  /* 0x000000a000017945 */ /* 0x000fe60003800000 */
[----:B------:R-:W-:-:S04]  /*22c0*/  FMUL R90, R90, R155 ;  /* 0x0000009b5a5a7220 */ /* 0x000fc80000400000 */
[----:B------:R-:W-:Y:S01]  /*22d0*/  FFMA R90, R91, R154, R90 ;  /* 0x0000009a5b5a7223 */ /* 0x000fe2000000005a */
[----:B------:R-:W-:-:S04]  /*22e0*/  @P2 IMAD.MOV.U32 R91, RZ, RZ, R169 ;  /* 0x000000ffff5b2224 */ /* 0x000fc800078e00a9 */
[----:B------:R-:W-:-:S04]  /*22f0*/  F2FP.F16.F32.PACK_AB R90, RZ, R90 ;  /* 0x0000005aff5a723e */ /* 0x000fc800000000ff */
[----:B------:R-:W-:Y:S02]  /*2300*/  PRMT R166, R90, 0x7610, R166 ;  /* 0x000076105aa67816 */ /* 0x000fe400000000a6 */
[----:B------:R-:W-:-:S05]  /*2310*/  @P2 MOV R90, R168 ;  /* 0x000000a8005a2202 */ /* 0x000fca0000000f00 */
[----:B------:R1:W-:Y:S01]  /*2320*/  @P2 STG.E.U16 desc[UR36][R90.64+0x2], R166 ;  /* 0x000002a65a002986 */ /* 0x0003e2000c101524 */
[----:B------:R-:W-:Y:S05]  /*2330*/  @!P1 BRA `(.L_x_36) ;  /* 0x0000000000049947 */ /* 0x000fea0003800000 */
[----:B------:R3:W5:Y:S02]  /*2340*/  LDG.E.LTC128B.U16 R172, desc[UR36][R160.64+0x10] ;  /* 0x00001024a0ac7981 */ /* 0x000764000c1e1520 */
.L_x_36:
[----:B------:R-:W-:Y:S05]  /*2350*/  BSYNC B1 ;  /* 0x0000000000017941 */ /* 0x000fea0003800000 */
.L_x_35:
[----:B-1---5:R-:W-:Y:S01]  /*2360*/  HADD2.F32 R90, -RZ, R172.H0_H0 ;  /* 0x200000acff5a7230 */ /* 0x022fe20000004100 */
[----:B------:R-:W-:Y:S01]  /*2370*/  ISETP.GT.AND P2, PT, R0, 0x9, P3 ;  /* 0x000000090000780c */ /* 0x000fe20001f44270 */
[----:B------:R-:W-:Y:S03]  /*2380*/  BSSY B1, `(.L_x_37) ;  /* 0x000000a000017945 */ /* 0x000fe60003800000 */
[----:B------:R-:W-:Y:S01]  /*2390*/  FMUL R91, R90, R155 ;  /* 0x0000009b5a5b7220 */ /* 0x000fe20000400000 */
[----:B------:R-:W-:-:S03]  /*23a0*/  @P1 IMAD.MOV.U32 R90, RZ, RZ, R158 ;  /* 0x000000ffff5a1224 */ /* 0x000fc600078e009e */
[----:B------:R-:W-:-:S05]  /*23b0*/  FFMA R91, R92, R154, R91 ;  /* 0x0000009a5c5b7223 */ /* 0x000fca000000005b */
[----:B------:R-:W-:-:S04]  /*23c0*/  F2FP.F16.F32.PACK_AB R91, RZ, R91 ;  /* 0x0000005bff5b723e */ /* 0x000fc800000000ff */
[----:B------:R-:W-:Y:S01]  /*23d0*/  PRMT R92, R91, 0x7610, R92 ;  /* 0x000076105b5c7816 */ /* 0x000fe2000000005c */
[----:B------:R-:W-:-:S05]  /*23e0*/  @P1 IMAD.MOV.U32 R91, RZ, RZ, R159 ;  /* 0x000000ffff5b1224 */ /* 0x000fca00078e009f */
[----:B------:R1:W-:Y:S01]  /*23f0*/  @P1 STG.E.U16 desc[UR36][R90.64+0x10], R92 ;  /* 0x0000105c5a001986 */ /* 0x0003e2000c101524 */
[----:B------:R-:W-:Y:S05]  /*2400*/  @!P2 BRA `(.L_x_38) ;  /* 0x000000000004a947 */ /* 0x000fea0003800000 */
[----:B------:R4:W5:Y:S02]  /*2410*/  LDG.E.LTC128B.U16 R172, desc[UR36][R160.64+0x12] ;  /* 0x00001224a0ac7981 */ /* 0x000964000c1e1520 */
.L_x_38:
[----:B------:R-:W-:Y:S05]  /*2420*/  BSYNC B1 ;  /* 0x0000000000017941 */ /* 0x000fea0003800000 */
.L_x_37:
[----:B-1---5:R-:W-:Y:S01]  /*2430*/  HADD2.F32 R90, -RZ, R172.H0_H0 ;  /* 0x200000acff5a7230 */ /* 0x022fe20000004100 */
[----:B------:R-:W-:Y:S01]  /*2440*/  ISETP.GT.AND P1, PT, R0, 0x8, P0 ;  /* 0x000000080000780c */ /* 0x000fe20000724270 */
[----:B------:R-:W-:Y:S01]  /*2450*/  @P2 IMAD.MOV.U32 R91, RZ, RZ, R159 ;  /* 0x000000ffff5b2224 */ /* 0x000fe200078e009f */
[----:B------:R-:W-:Y:S02]  /*2460*/  BSSY B1, `(.L_x_39) ;  /* 0x0000009000017945 */ /* 0x000fe40003800000 */
[----:B------:R-:W-:-:S04]  /*2470*/  FMUL R90, R90, R155 ;  /* 0x0000009b5a5a7220 */ /* 0x000fc80000400000 */
[----:B------:R-:W-:-:S05]  /*2480*/  FFMA R90, R93, R154, R90 ;  /* 0x0000009a5d5a7223 */ /* 0x000fca000000005a */
[----:B------:R-:W-:-:S04]  /*2490*/  F2FP.F16.F32.PACK_AB R90, RZ, R90 ;  /* 0x0000005aff5a723e */ /* 0x000fc800000000ff */
[----:B------:R-:W-:Y:S01]  /*24a0*/  PRMT R92, R90, 0x7610, R92 ;  /* 0x000076105a5c7816 */ /* 0x000fe2000000005c */
[----:B------:R-:W-:-:S05]  /*24b0*/  @P2 IMAD.MOV.U32 R90, RZ, RZ, R158 ;  /* 0x000000ffff5a2224 */ /* 0x000fca00078e009e */
[----:B------:R1:W-:Y:S01]  /*24c0*/  @P2 STG.E.U16 desc[UR36][R90.64+0x12], R92 ;  /* 0x0000125c5a002986 */ /* 0x0003e2000c101524 */
[----:B------:R-:W-:Y:S05]  /*24d0*/  @!P1 BRA `(.L_x_40) ;  /* 0x0000000000049947 */ /* 0x000fea0003800000 */
[----:B------:R0:W5:Y:S02]  /*24e0*/  LDG.E.LTC128B.U16 R172, desc[UR36][R88.64+0x10] ;  /* 0x0000102458ac7981 */ /* 0x000164000c1e1520 */
.L_x_40:
[----:B------:R-:W-:Y:S05]  /*24f0*/  BSYNC B1 ;  /* 0x0000000000017941 */ /* 0x000fea0003800000 */
.L_x_39:
        /* <DEDUP_REMOVED lines=12> */
.L_x_42:
[----:B------:R-:W-:Y:S05]  /*25c0*/  BSYNC B1 ;  /* 0x0000000000017941 */ /* 0x000fea0003800000 */
.L_x_41:
[----:B-1---5:R-:W-:Y:S01]  /*25d0*/  HADD2.F32 R90, -RZ, R172.H0_H0 ;  /* 0x200000acff5a7230 */ /* 0x022fe20000004100 */
[----:B------:R-:W-:Y:S01]  /*25e0*/  ISETP.GT.AND P1, PT, R0, 0x10, P3 ;  /* 0x000000100000780c */ /* 0x000fe20001f24270 */
[----:B------:R-:W-:Y:S01]  /*25f0*/  @P2 IMAD.MOV.U32 R91, RZ, RZ, R169 ;  /* 0x000000ffff5b2224 */ /* 0x000fe200078e00a9 */
[----:B------:R-:W-:Y:S02]  /*2600*/  BSSY B1, `(.L_x_43) ;  /* 0x0000009000017945 */ /* 0x000fe40003800000 */
[----:B------:R-:W-:-:S04]  /*2610*/  FMUL R90, R90, R155 ;  /* 0x0000009b5a5a7220 */ /* 0x000fc80000400000 */
[----:B------:R-:W-:-:S05]  /*2620*/  FFMA R90, R95, R154, R90 ;  /* 0x0000009a5f5a7223 */ /* 0x000fca000000005a */
[----:B------:R-:W-:-:S04]  /*2630*/  F2FP.F16.F32.PACK_AB R90, RZ, R90 ;  /* 0x0000005aff5a723e */ /* 0x000fc800000000ff */
[----:B------:R-:W-:Y:S02]  /*2640*/  PRMT R92, R90, 0x7610, R92 ;  /* 0x000076105a5c7816 */ /* 0x000fe4000000005c */
[----:B------:R-:W-:-:S05]  /*2650*/  @P2 MOV R90, R168 ;  /* 0x000000a8005a2202 */ /* 0x000fca0000000f00 */
[----:B------:R1:W-:Y:S01]  /*2660*/  @P2 STG.E.U16 desc[UR36][R90.64+0x12], R92 ;  /* 0x0000125c5a002986 */ /* 0x0003e2000c101524 */
[----:B------:R-:W-:Y:S05]  /*2670*/  @!P1 BRA `(.L_x_44) ;  /* 0x0000000000049947 */ /* 0x000fea0003800000 */
[----:B------:R0:W5:Y:S02]  /*2680*/  LDG.E.LTC128B.U16 R172, desc[UR36][R160.64+0x20] ;  /* 0x00002024a0ac7981 */ /* 0x000164000c1e1520 */
.L_x_44:
[----:B------:R-:W-:Y:S05]  /*2690*/  BSYNC B1 ;  /* 0x0000000000017941 */ /* 0x000fea0003800000 */
.L_x_43:
        /* <DEDUP_REMOVED lines=12> */
.L_x_46:
[----:B------:R-:W-:Y:S05]  /*2760*/  BSYNC B1 ;  /* 0x0000000000017941 */ /* 0x000fea0003800000 */
.L_x_45:
        /* <DEDUP_REMOVED lines=12> */
.L_x_48:
[----:B------:R-:W-:Y:S05]  /*2830*/  BSYNC B1 ;  /* 0x0000000000017941 */ /* 0x000fea0003800000 */
.L_x_47:
        /* <DEDUP_REMOVED lines=12> */
.L_x_50:
[----:B------:R-:W-:Y:S05]  /*2900*/  BSYNC B1 ;  /* 0x0000000000017941 */ /* 0x000fea0003800000 */
.L_x_49:
        /* <DEDUP_REMOVED lines=12> */
.L_x_52:
[----:B------:R-:W-:Y:S05]  /*29d0*/  BSYNC B1 ;  /* 0x0000000000017941 */ /* 0x000fea0003800000 */
.L_x_51:
        /* <DEDUP_REMOVED lines=12> */
.L_x_54:
[----:B------:R-:W-:Y:S05]  /*2aa0*/  BSYNC B1 ;  /* 0x0000000000017941 */ /* 0x000fea0003800000 */
.L_x_53:
        /* <DEDUP_REMOVED lines=12> */
.L_x_56:
[----:B------:R-:W-:Y:S05]  /*2b70*/  BSYNC B1 ;  /* 0x0000000000017941 */ /* 0x000fea0003800000 */
.L_x_55:
        /* <DEDUP_REMOVED lines=12> */
.L_x_58:
[----:B------:R-:W-:Y:S05]  /*2c40*/  BSYNC B1 ;  /* 0x0000000000017941 */ /* 0x000fea0003800000 */
.L_x_57:
        /* <DEDUP_REMOVED lines=12> */
.L_x_60:
[----:B------:R-:W-:Y:S05]  /*2d10*/  BSYNC B1 ;  /* 0x0000000000017941 */ /* 0x000fea0003800000 */
.L_x_59:
        /* <DEDUP_REMOVED lines=12> */
.L_x_62:
[----:B------:R-:W-:Y:S05]  /*2de0*/  BSYNC B1 ;  /* 0x0000000000017941 */ /* 0x000fea0003800000 */
.L_x_61:
        /* <DEDUP_REMOVED lines=12> */
.L_x_64:
[----:B------:R-:W-:Y:S05]  /*2eb0*/  BSYNC B1 ;  /* 0x0000000000017941 */ /* 0x000fea0003800000 */
.L_x_63:
        /* <DEDUP_REMOVED lines=12> */
.L_x_66:
[----:B------:R-:W-:Y:S05]  /*2f80*/  BSYNC B1 ;  /* 0x0000000000017941 */ /* 0x000fea0003800000 */
.L_x_65:
        /* <DEDUP_REMOVED lines=12> */
.L_x_68:
[----:B------:R-:W-:Y:S05]  /*3050*/  BSYNC B1 ;  /* 0x0000000000017941 */ /* 0x000fea0003800000 */
.L_x_67:
        /* <DEDUP_REMOVED lines=12> */
.L_x_70:
[----:B------:R-:W-:Y:S05]  /*3120*/  BSYNC B1 ;  /* 0x0000000000017941 */ /* 0x000fea0003800000 */
.L_x_69:
        /* <DEDUP_REMOVED lines=12> */
.L_x_72:
[----:B------:R-:W-:Y:S05]  /*31f0*/  BSYNC B1 ;  /* 0x0000000000017941 */ /* 0x000fea0003800000 */
.L_x_71:
        /* <DEDUP_REMOVED lines=12> */
.L_x_74:
[----:B------:R-:W-:Y:S05]  /*32c0*/  BSYNC B1 ;  /* 0x0000000000017941 */ /* 0x000fea0003800000 */
.L_x_73:
        /* <DEDUP_REMOVED lines=12> */
.L_x_76:
[----:B------:R-:W-:Y:S05]  /*3390*/  BSYNC B1 ;  /* 0x0000000000017941 */ /* 0x000fea0003800000 */
.L_x_75:
        /* <DEDUP_REMOVED lines=12> */
.L_x_78:
[----:B------:R-:W-:Y:S05]  /*3460*/  BSYNC B1 ;  /* 0x0000000000017941 */ /* 0x000fea0003800000 */
.L_x_77:
        /* <DEDUP_REMOVED lines=12> */
.L_x_80:
[----:B------:R-:W-:Y:S05]  /*3530*/  BSYNC B1 ;  /* 0x0000000000017941 */ /* 0x000fea0003800000 */
.L_x_79:
        /* <DEDUP_REMOVED lines=12> */
.L_x_82:
[----:B------:R-:W-:Y:S05]  /*3600*/  BSYNC B1 ;  /* 0x0000000000017941 */ /* 0x000fea0003800000 */
.L_x_81:
        /* <DEDUP_REMOVED lines=12> */
.L_x_84:
[----:B------:R-:W-:Y:S05]  /*36d0*/  BSYNC B1 ;  /* 0x0000000000017941 */ /* 0x000fea0003800000 */
.L_x_83:
        /* <DEDUP_REMOVED lines=12> */
.L_x_86:
[----:B------:R-:W-:Y:S05]  /*37a0*/  BSYNC B1 ;  /* 0x0000000000017941 */ /* 0x000fea0003800000 */
.L_x_85:
        /* <DEDUP_REMOVED lines=12> */
.L_x_88:
[----:B------:R-:W-:Y:S05]  /*3870*/  BSYNC B1 ;  /* 0x0000000000017941 */ /* 0x000fea0003800000 */
.L_x_87:
        /* <DEDUP_REMOVED lines=12> */
.L_x_90:
[----:B------:R-:W-:Y:S05]  /*3940*/  BSYNC B1 ;  /* 0x0000000000017941 */ /* 0x000fea0003800000 */
.L_x_89:
        /* <DEDUP_REMOVED lines=12> */
.L_x_92:
[----:B------:R-:W-:Y:S05]  /*3a10*/  BSYNC B1 ;  /* 0x0000000000017941 */ /* 0x000fea0003800000 */
.L_x_91:
        /* <DEDUP_REMOVED lines=12> */
.L_x_94:
[----:B------:R-:W-:Y:S05]  /*3ae0*/  BSYNC B1 ;  /* 0x0000000000017941 */ /* 0x000fea0003800000 */
.L_x_93:
        /* <DEDUP_REMOVED lines=12> */
.L_x_96:
[----:B------:R-:W-:Y:S05]  /*3bb0*/  BSYNC B1 ;  /* 0x0000000000017941 */ /* 0x000fea0003800000 */
.L_x_95:
        /* <DEDUP_REMOVED lines=12> */
.L_x_98:
[----:B------:R-:W-:Y:S05]  /*3c80*/  BSYNC B1 ;  /* 0x0000000000017941 */ /* 0x000fea0003800000 */
.L_x_97:
        /* <DEDUP_REMOVED lines=12> */
.L_x_100:
[----:B------:R-:W-:Y:S05]  /*3d50*/  BSYNC B1 ;  /* 0x0000000000017941 */ /* 0x000fea0003800000 */
.L_x_99:
        /* <DEDUP_REMOVED lines=12> */
.L_x_102:
[----:B------:R-:W-:Y:S05]  /*3e20*/  BSYNC B1 ;  /* 0x0000000000017941 */ /* 0x000fea0003800000 */
.L_x_101:
        /* <DEDUP_REMOVED lines=12> */
.L_x_104:
[----:B------:R-:W-:Y:S05]  /*3ef0*/  BSYNC B1 ;  /* 0x0000000000017941 */ /* 0x000fea0003800000 */
.L_x_103:
        /* <DEDUP_REMOVED lines=12> */
.L_x_106:
[----:B------:R-:W-:Y:S05]  /*3fc0*/  BSYNC B1 ;  /* 0x0000000000017941 */ /* 0x000fea0003800000 */
.L_x_105:
        /* <DEDUP_REMOVED lines=12> */
.L_x_108:
[----:B------:R-:W-:Y:S05]  /*4090*/  BSYNC B1 ;  /* 0x0000000000017941 */ /* 0x000fea0003800000 */
.L_x_107:
        /* <DEDUP_REMOVED lines=12> */
.L_x_110:
[----:B------:R-:W-:Y:S05]  /*4160*/  BSYNC B1 ;  /* 0x0000000000017941 */ /* 0x000fea0003800000 */
.L_x_109:
        /* <DEDUP_REMOVED lines=12> */
.L_x_112:
[----:B------:R-:W-:Y:S05]  /*4230*/  BSYNC B1 ;  /* 0x0000000000017941 */ /* 0x000fea0003800000 */
.L_x_111:
        /* <DEDUP_REMOVED lines=12> */
.L_x_114:
[----:B------:R-:W-:Y:S05]  /*4300*/  BSYNC B1 ;  /* 0x0000000000017941 */ /* 0x000fea0003800000 */
.L_x_113:
        /* <DEDUP_REMOVED lines=12> */
.L_x_116:
[----:B------:R-:W-:Y:S05]  /*43d0*/  BSYNC B1 ;  /* 0x0000000000017941 */ /* 0x000fea0003800000 */
.L_x_115:
        /* <DEDUP_REMOVED lines=12> */
.L_x_118:
[----:B------:R-:W-:Y:S05]  /*44a0*/  BSYNC B1 ;  /* 0x0000000000017941 */ /* 0x000fea0003800000 */
.L_x_117:
        /* <DEDUP_REMOVED lines=12> */
.L_x_120:
[----:B------:R-:W-:Y:S05]  /*4570*/  BSYNC B1 ;  /* 0x0000000000017941 */ /* 0x000fea0003800000 */
.L_x_119:
        /* <DEDUP_REMOVED lines=12> */
.L_x_122:
[----:B------:R-:W-:Y:S05]  /*4640*/  BSYNC B1 ;  /* 0x0000000000017941 */ /* 0x000fea0003800000 */
.L_x_121:
        /* <DEDUP_REMOVED lines=12> */
.L_x_124:
[----:B------:R-:W-:Y:S05]  /*4710*/  BSYNC B1 ;  /* 0x0000000000017941 */ /* 0x000fea0003800000 */
.L_x_123:
        /* <DEDUP_REMOVED lines=12> */
.L_x_126:
[----:B------:R-:W-:Y:S05]  /*47e0*/  BSYNC B1 ;  /* 0x0000000000017941 */ /* 0x000fea0003800000 */
.L_x_125:
        /* <DEDUP_REMOVED lines=12> */
.L_x_128:
[----:B------:R-:W-:Y:S05]  /*48b0*/  BSYNC B1 ;  /* 0x0000000000017941 */ /* 0x000fea0003800000 */
.L_x_127:
        /* <DEDUP_REMOVED lines=12> */
.L_x_130:
[----:B------:R-:W-:Y:S05]  /*4980*/  BSYNC B1 ;  /* 0x0000000000017941 */ /* 0x000fea0003800000 */
.L_x_129:
        /* <DEDUP_REMOVED lines=12> */
.L_x_132:
[----:B------:R-:W-:Y:S05]  /*4a50*/  BSYNC B1 ;  /* 0x0000000000017941 */ /* 0x000fea0003800000 */
.L_x_131:
        /* <DEDUP_REMOVED lines=12> */
.L_x_134:
[----:B------:R-:W-:Y:S05]  /*4b20*/  BSYNC B1 ;  /* 0x0000000000017941 */ /* 0x000fea0003800000 */
.L_x_133:
        /* <DEDUP_REMOVED lines=12> */
.L_x_136:
[----:B------:R-:W-:Y:S05]  /*4bf0*/  BSYNC B1 ;  /* 0x0000000000017941 */ /* 0x000fea0003800000 */
.L_x_135:
        /* <DEDUP_REMOVED lines=12> */
.L_x_138:
[----:B------:R-:W-:Y:S05]  /*4cc0*/  BSYNC B1 ;  /* 0x0000000000017941 */ /* 0x000fea0003800000 */
.L_x_137:
        /* <DEDUP_REMOVED lines=12> */
.L_x_140:
[----:B------:R-:W-:Y:S05]  /*4d90*/  BSYNC B1 ;  /* 0x0000000000017941 */ /* 0x000fea0003800000 */
.L_x_139:
        /* <DEDUP_REMOVED lines=12> */
.L_x_142:
[----:B------:R-:W-:Y:S05]  /*4e60*/  BSYNC B1 ;  /* 0x0000000000017941 */ /* 0x000fea0003800000 */
.L_x_141:
        /* <DEDUP_REMOVED lines=12> */
.L_x_144:
[----:B------:R-:W-:Y:S05]  /*4f30*/  BSYNC B1 ;  /* 0x0000000000017941 */ /* 0x000fea0003800000 */
.L_x_143:
        /* <DEDUP_REMOVED lines=12> */
.L_x_146:
[----:B------:R-:W-:Y:S05]  /*5000*/  BSYNC B1 ;  /* 0x0000000000017941 */ /* 0x000fea0003800000 */
.L_x_145:
        /* <DEDUP_REMOVED lines=12> */
.L_x_148:
[----:B------:R-:W-:Y:S05]  /*50d0*/  BSYNC B1 ;  /* 0x0000000000017941 */ /* 0x000fea0003800000 */
.L_x_147:
        /* <DEDUP_REMOVED lines=12> */
.L_x_150:
[----:B------:R-:W-:Y:S05]  /*51a0*/  BSYNC B1 ;  /* 0x0000000000017941 */ /* 0x000fea0003800000 */
.L_x_149:
        /* <DEDUP_REMOVED lines=12> */
.L_x_152:
[----:B------:R-:W-:Y:S05]  /*5270*/  BSYNC B1 ;  /* 0x0000000000017941 */ /* 0x000fea0003800000 */
.L_x_151:
[----:B-----5:R-:W-:Y:S01]  /*5280*/  HADD2.F32 R8, -RZ, R172.H0_H0 ;  /* 0x200000acff087230 */ /* 0x020fe20000004100 */
[----:B------:R-:W-:Y:S01]  /*5290*/  ISETP.GT.AND P1, PT, R0, 0x79, P0 ;  /* 0x000000790000780c */ /* 0x000fe20000724270 */
[----:B------:R-:W-:Y:S01]  /*52a0*/  BSSY B1, `(.L_x_153) ;  /* 0x000000c000017945 */ /* 0x000fe20003800000 */
[----:B------:R-:W-:Y:S02]  /*52b0*/  IADD3 R153, P0, R153, 0x80, RZ ;  /* 0x0000008099997810 */ /* 0x000fe40007f1e0ff */
[----:B-1----:R-:W-:Y:S01]  /*52c0*/  FMUL R91, R8, R155 ;  /* 0x0000009b085b7220 */ /* 0x002fe20000400000 */
[----:B------:R-:W-:-:S03]  /*52d0*/  @P2 IMAD.MOV.U32 R8, RZ, RZ, R168 ;  /* 0x000000ffff082224 */ /* 0x000fc600078e00a8 */
[----:B------:R-:W-:-:S05]  /*52e0*/  FFMA R91, R150, R154, R91 ;  /* 0x0000009a965b7223 */ /* 0x000fca000000005b */
[----:B------:R-:W-:-:S04]  /*52f0*/  F2FP.F16.F32.PACK_AB R91, RZ, R91 ;  /* 0x0000005bff5b723e */ /* 0x000fc800000000ff */
[----:B------:R-:W-:Y:S01]  /*5300*/  PRMT R90, R91, 0x7610, R90 ;  /* 0x000076105b5a7816 */ /* 0x000fe2000000005a */
[----:B------:R-:W-:Y:S01]  /*5310*/  IMAD.X R91, RZ, RZ, R9, P0 ;  /* 0x000000ffff5b7224 */ /* 0x000fe200000e0609 */
[----:B------:R-:W-:-:S05]  /*5320*/  @P2 MOV R9, R169 ;  /* 0x000000a900092202 */ /* 0x000fca0000000f00 */
[----:B------:R1:W-:Y:S01]  /*5330*/  @P2 STG.E.U16 desc[UR36][R8.64+0xf0], R90 ;  /* 0x0000f05a08002986 */ /* 0x0003e2000c101524 */
[----:B------:R-:W-:Y:S05]  /*5340*/  @!P1 BRA `(.L_x_154) ;  /* 0x0000000000049947 */ /* 0x000fea0003800000 */
[----:B------:R0:W5:Y:S02]  /*5350*/  LDG.E.LTC128B.U16 R172, desc[UR36][R88.64+0xf2] ;  /* 0x0000f22458ac7981 */ /* 0x000164000c1e1520 */
.L_x_154:
[----:B------:R-:W-:Y:S05]  /*5360*/  BSYNC B1 ;  /* 0x0000000000017941 */ /* 0x000fea0003800000 */
.L_x_153:
[----:B-1---5:R-:W-:Y:S01]  /*5370*/  HADD2.F32 R8, -RZ, R172.H0_H0 ;  /* 0x200000acff087230 */ /* 0x022fe20000004100 */
[----:B------:R-:W-:Y:S01]  /*5380*/  ISETP.GT.AND P0, PT, R3, 0x80, PT ;  /* 0x000000800300780c */ /* 0x000fe20003f04270 */
[----:B------:R-:W-:-:S03]  /*5390*/  IMAD R90, R91, R14, RZ ;  /* 0x0000000e5b5a7224 */ /* 0x000fc600078e02ff */
[----:B0-2---:R-:W-:Y:S01]  /*53a0*/  FMUL R88, R8, R155 ;  /* 0x0000009b08587220 */ /* 0x005fe20000400000 */
[C---:B------:R-:W-:Y:S01]  /*53b0*/  IMAD R97, R153.reuse, R15, R90 ;  /* 0x0000000f99617224 */ /* 0x040fe200078e025a */
[----:B------:R-:W-:Y:S01]  /*53c0*/  ISETP.GT.AND P3, PT, R0, RZ, P0 ;  /* 0x000000ff0000720c */ /* 0x000fe20000764270 */
[----:B------:R-:W-:-:S04]  /*53d0*/  IMAD.WIDE.U32 R8, R153, R14, R156 ;  /* 0x0000000e99087225 */ /* 0x000fc800078e009c */
[----:B------:R-:W-:Y:S01]  /*53e0*/  FFMA R151, R151, R154, R88 ;  /* 0x0000009a97977223 */ /* 0x000fe20000000058 */
[----:B------:R-:W-:Y:S01]  /*53f0*/  IMAD.IADD R9, R9, 0x1, R97 ;  /* 0x0000000109097824 */ /* 0x000fe200078e0261 */
[----:B------:R-:W-:-:S03]  /*5400*/  LEA R88, P2, R8, R10, 0x1 ;  /* 0x0000000a08587211 */ /* 0x000fc600078408ff */
[----:B------:R-:W-:Y:S02]  /*5410*/  F2FP.F16.F32.PACK_AB R151, RZ, R151 ;  /* 0x00000097ff97723e */ /* 0x000fe400000000ff */
[----:B------:R-:W-:-:S03]  /*5420*/  LEA.HI.X R89, R8, R11, R9, 0x1, P2 ;  /* 0x0000000b08597211 */ /* 0x000fc600010f0c09 */
[----:B------:R0:W-:Y:S04]  /*5430*/  @P1 STG.E.U16 desc[UR36][R168.64+0xf2], R151 ;  /* 0x0000f297a8001986 */ /* 0x0001e8000c101524 */
[----:B------:R-:W2:Y:S01]  /*5440*/  @P3 LDG.E.LTC128B.U16 R172, desc[UR36][R88.64] ;  /* 0x0000002458ac3981 */ /* 0x000ea2000c1e1520 */
[----:B------:R-:W-:Y:S01]  /*5450*/  IMAD.WIDE.U32 R8, R153, R14, R6 ;  /* 0x0000000e99087225 */ /* 0x000fe200078e0006 */
[----:B------:R-:W-:Y:S01]  /*5460*/  SHF.L.U64.HI R95, R4, 0x8, R5 ;  /* 0x00000008045f7819 */ /* 0x000fe20000010205 */
[----:B------:R-:W-:Y:S01]  /*5470*/  BSSY B1, `(.L_x_155) ;  /* 0x0000011000017945 */ /* 0x000fe20003800000 */
[----:B------:R-:W-:Y:S01]  /*5480*/  ISETP.GT.AND P2, PT, R0, 0x1, P0 ;  /* 0x000000010000780c */ /* 0x000fe20000744270 */
[----:B------:R-:W-:Y:S02]  /*5490*/  IMAD.IADD R9, R97, 0x1, R9 ;  /* 0x0000000161097824 */ /* 0x000fe400078e0209 */
[----:B------:R-:W-:-:S02]  /*54a0*/  IMAD.SHL.U32 R93, R4, 0x100, RZ ;  /* 0x00000100045d7824 */ /* 0x000fc400078e00ff */
[----:B--2---:R-:W-:-:S05]  /*54b0*/  HADD2.F32 R90, -RZ, R172.H0_H0 ;  /* 0x200000acff5a7230 */ /* 0x004fca0000004100 */
[----:B------:R-:W-:Y:S01]  /*54c0*/  FMUL R15, R90, R155 ;  /* 0x0000009b5a0f7220 */ /* 0x000fe20000400000 */
[----:B------:R-:W-:Y:S01]  /*54d0*/  IMAD.WIDE.U32 R90, R23, R12, R8 ;  /* 0x0000000c175a7225 */ /* 0x000fe200078e0008 */
[----:B------:R-:W-:-:S03]  /*54e0*/  IADD3 R8, P1, R93, R158, RZ ;  /* 0x0000009e5d087210 */ /* 0x000fc60007f3e0ff */
[----:B------:R-:W-:Y:S01]  /*54f0*/  FFMA R15, R24, R154, R15 ;  /* 0x0000009a180f7223 */ /* 0x000fe2000000000f */
[----:B------:R-:W-:Y:S01]  /*5500*/  IMAD.IADD R5, R13, 0x1, R91 ;  /* 0x000000010d057824 */ /* 0x000fe200078e025b */
[C---:B------:R-:W-:Y:S01]  /*5510*/  LEA R4, P4, R90.reuse, R10, 0x1 ;  /* 0x0000000a5a047211 */ /* 0x040fe200078808ff */
[----:B------:R-:W-:Y:S02]  /*5520*/  IMAD.X R9, R95, 0x1, R159, P1 ;  /* 0x000000015f097824 */ /* 0x000fe400008e069f */
[----:B------:R-:W-:Y:S02]  /*5530*/  F2FP.F16.F32.PACK_AB R15, RZ, R15 ;  /* 0x0000000fff0f723e */ /* 0x000fe400000000ff */
[----:B------:R-:W-:-:S03]  /*5540*/  LEA.HI.X R5, R90, R11, R5, 0x1, P4 ;  /* 0x0000000b5a057211 */ /* 0x000fc600020f0c05 */
[----:B------:R0:W-:Y:S01]  /*5550*/  @P3 STG.E.U16 desc[UR36][R8.64], R15 ;  /* 0x0000000f08003986 */ /* 0x0001e2000c101524 */
[----:B------:R-:W-:Y:S05]  /*5560*/  @!P2 BRA `(.L_x_156) ;  /* 0x000000000004a947 */ /* 0x000fea0003800000 */
[----:B------:R1:W5:Y:S02]  /*5570*/  LDG.E.LTC128B.U16 R172, desc[UR36][R4.64+0x2] ;  /* 0x0000022404ac7981 */ /* 0x000364000c1e1520 */
.L_x_156:
[----:B------:R-:W-:Y:S05]  /*5580*/  BSYNC B1 ;  /* 0x0000000000017941 */ /* 0x000fea0003800000 */
.L_x_155:
[----:B-----5:R-:W-:Y:S01]  /*5590*/  HADD2.F32 R24, -RZ, R172.H0_H0 ;  /* 0x200000acff187230 */ /* 0x020fe20000004100 */
[----:B------:R-:W-:Y:S01]  /*55a0*/  ISETP.GT.AND P1, PT, R3, 0x88, PT ;  /* 0x000000880300780c */ /* 0x000fe20003f24270 */
[----:B0-----:R-:W-:Y:S01]  /*55b0*/  IMAD.WIDE.U32 R14, R153, R14, R162 ;  /* 0x0000000e990e7225 */ /* 0x001fe200078e00a2 */
[----:B------:R-:W-:Y:S03]  /*55c0*/  BSSY B1, `(.L_x_157) ;  /* 0x000000e000017945 */ /* 0x000fe60003800000 */
[----:B------:R-:W-:Y:S01]  /*55d0*/  FMUL R24, R24, R155 ;  /* 0x0000009b18187220 */ /* 0x000fe20000400000 */
[----:B------:R-:W-:Y:S01]  /*55e0*/  ISETP.GT.AND P3, PT, R0, RZ, P1 ;  /* 0x000000ff0000720c */ /* 0x000fe20000f64270 */
[----:B------:R-:W-:Y:S01]  /*55f0*/  IMAD.IADD R97, R97, 0x1, R15 ;  /* 0x0000000161617824 */ /* 0x000fe200078e020f */
[----:B------:R-:W-:Y:S01]  /*5600*/  IADD3 R21, P5, R20, R14, RZ ;  /* 0x0000000e14157210 */ /* 0x000fe20007fbe0ff */
[----:B------:R-:W-:Y:S01]  /*5610*/  FFMA R24, R25, R154, R24 ;  /* 0x0000009a19187223 */ /* 0x000fe20000000018 */
[----:B------:R-:W-:-:S03]  /*5620*/  IADD3 R20, P4, R6, R14, RZ ;  /* 0x0000000e06147210 */ /* 0x000fc60007f9e0ff */
[----:B------:R-:W-:Y:S01]  /*5630*/  IMAD.X R156, R97, 0x1, R157, P5 ;  /* 0x00000001619c7824 */ /* 0x000fe200028e069d */
[----:B------:R-:W-:Y:S02]  /*5640*/  F2FP.F16.F32.PACK_AB R24, RZ, R24 ;  /* 0x00000018ff18723e */ /* 0x000fe400000000ff */
[----:B------:R-:W-:-:S03]  /*5650*/  LEA R14, P5, R21, R10, 0x1 ;  /* 0x0000000a150e7211 */ /* 0x000fc600078a08ff */
[----:B------:R0:W-:Y:S01]  /*5660*/  @P2 STG.E.U16 desc[UR36][R8.64+0x2], R24 ;  /* 0x0000021808002986 */ /* 0x0001e2000c101524 */
[----:B------:R-:W-:Y:S01]  /*5670*/  LEA.HI.X R15, R21, R11, R156, 0x1, P5 ;  /* 0x0000000b150f7211 */ /* 0x000fe200028f0c9c */
[----:B------:R-:W-:Y:S08]  /*5680*/  @!P3 BRA `(.L_x_158) ;  /* 0x000000000004b947 */ /* 0x000ff00003800000 */
[----:B------:R2:W5:Y:S02]  /*5690*/  LDG.E.LTC128B.U16 R172, desc[UR36][R14.64] ;  /* 0x000000240eac7981 */ /* 0x000564000c1e1520 */
.L_x_158:
[----:B------:R-:W-:Y:S05]  /*56a0*/  BSYNC B1 ;  /* 0x0000000000017941 */ /* 0x000fea0003800000 */
.L_x_157:
[----:B-----5:R-:W-:Y:S01]  /*56b0*/  HADD2.F32 R6, -RZ, R172.H0_H0 ;  /* 0x200000acff067230 */ /* 0x020fe20000004100 */
[----:B------:R-:W-:Y:S01]  /*56c0*/  IADD3.X R21, R7, R97, RZ, P4, !PT ;  /* 0x0000006107157210 */ /* 0x000fe200027fe4ff */
[----:B------:R-:W-:Y:S01]  /*56d0*/  BSSY B1, `(.L_x_159) ;  /* 0x000000e000017945 */ /* 0x000fe20003800000 */
[----:B------:R-:W-:Y:S02]  /*56e0*/  ISETP.GT.AND P2, PT, R0, 0x1, P1 ;  /* 0x000000010000780c */ /* 0x000fe40000f44270 */
[----:B------:R-:W-:Y:S01]  /*56f0*/  FMUL R3, R6, R155 ;  /* 0x0000009b06037220 */ /* 0x000fe20000400000 */
[----:B------:R-:W-:Y:S01]  /*5700*/  IADD3 R6, P4, R8, R165, RZ ;  /* 0x000000a508067210 */ /* 0x000fe20007f9e0ff */
[----:B--2---:R-:W-:-:S04]  /*5710*/  IMAD.WIDE.U32 R14, R23, R12, R20 ;  /* 0x0000000c170e7225 */ /* 0x004fc800078e0014 */
[----:B------:R-:W-:Y:S01]  /*5720*/  FFMA R3, R26, R154, R3 ;  /* 0x0000009a1a037223 */ /* 0x000fe20000000003 */
[----:B------:R-:W-:Y:S01]  /*5730*/  IMAD.X R7, R9, 0x1, R167, P4 ;  /* 0x0000000109077824 */ /* 0x000fe200020e06a7 */
[----:B------:R-:W-:Y:S01]  /*5740*/  LEA R10, P5, R14, R10, 0x1 ;  /* 0x0000000a0e0a7211 */ /* 0x000fe200078a08ff */
[----:B------:R-:W-:Y:S02]  /*5750*/  IMAD.IADD R13, R13, 0x1, R15 ;  /* 0x000000010d0d7824 */ /* 0x000fe400078e020f */
[----:B------:R-:W-:-:S03]  /*5760*/  F2FP.F16.F32.PACK_AB R3, RZ, R3 ;  /* 0x00000003ff03723e */ /* 0x000fc600000000ff */
[----:B------:R-:W-:Y:S02]  /*5770*/  LEA.HI.X R11, R14, R11, R13, 0x1, P5 ;  /* 0x0000000b0e0b7211 */ /* 0x000fe400028f0c0d */
[----:B------:R2:W-:Y:S01]  /*5780*/  @P3 STG.E.U16 desc[UR36][R6.64], R3 ;  /* 0x0000000306003986 */ /* 0x0005e2000c101524 */
[----:B------:R-:W-:Y:S05]  /*5790*/  @!P2 BRA `(.L_x_160) ;  /* 0x000000000004a947 */ /* 0x000fea0003800000 */
[----:B------:R0:W5:Y:S02]  /*57a0*/  LDG.E.LTC128B.U16 R172, desc[UR36][R10.64+0x2] ;  /* 0x000002240aac7981 */ /* 0x000164000c1e1520 */
.L_x_160:
[----:B------:R-:W-:Y:S05]  /*57b0*/  BSYNC B1 ;  /* 0x0000000000017941 */ /* 0x000fea0003800000 */
.L_x_159:
[----:B-----5:R-:W-:Y:S01]  /*57c0*/  HADD2.F32 R12, -RZ, R172.H0_H0 ;  /* 0x200000acff0c7230 */ /* 0x020fe20000004100 */
[----:B------:R-:W-:Y:S01]  /*57d0*/  ISETP.GT.AND P3, PT, R0, 0x8, P0 ;  /* 0x000000080000780c */ /* 0x000fe20000764270 */
[----:B------:R-:W-:Y:S03]  /*57e0*/  BSSY B1, `(.L_x_161) ;  /* 0x0000007000017945 */ /* 0x000fe60003800000 */
[----:B------:R-:W-:-:S04]  /*57f0*/  FMUL R12, R12, R155 ;  /* 0x0000009b0c0c7220 */ /* 0x000fc80000400000 */
[----:B------:R-:W-:-:S05]  /*5800*/  FFMA R12, R27, R154, R12 ;  /* 0x0000009a1b0c7223 */ /* 0x000fca000000000c */
[----:B------:R-:W-:-:S05]  /*5810*/  F2FP.F16.F32.PACK_AB R12, RZ, R12 ;  /* 0x0000000cff0c723e */ /* 0x000fca00000000ff */
[----:B------:R0:W-:Y:S01]  /*5820*/  @P2 STG.E.U16 desc[UR36][R6.64+0x2], R12 ;  /* 0x0000020c06002986 */ /* 0x0001e2000c101524 */
[----:B------:R-:W-:Y:S05]  /*5830*/  @!P3 BRA `(.L_x_162) ;  /* 0x000000000004b947 */ /* 0x000fea0003800000 */
[----:B------:R0:W5:Y:S02]  /*5840*/  LDG.E.LTC128B.U16 R172, desc[UR36][R4.64+0x10] ;  /* 0x0000102404ac7981 */ /* 0x000164000c1e1520 */
.L_x_162:
[----:B------:R-:W-:Y:S05]  /*5850*/  BSYNC B1 ;  /* 0x0000000000017941 */ /* 0x000fea0003800000 */
.L_x_161:
[----:B0-2--5:R-:W-:Y:S01]  /*5860*/  HADD2.F32 R6, -RZ, R172.H0_H0 ;  /* 0x200000acff067230 */ /* 0x025fe20000004100 */
[----:B------:R-:W-:Y:S01]  /*5870*/  ISETP.GT.AND P2, PT, R0, 0x9, P0 ;  /* 0x000000090000780c */ /* 0x000fe20000744270 */
[----:B------:R-:W-:Y:S01]  /*5880*/  IMAD.MOV.U32 R7, RZ, RZ, R9 ;  /* 0x000000ffff077224 */ /* 0x000fe200078e0009 */
[----:B------:R-:W-:Y:S02]  /*5890*/  BSSY B1, `(.L_x_163) ;  /* 0x0000008000017945 */ /* 0x000fe40003800000 */
[----:B------:R-:W-:Y:S01]  /*58a0*/  FMUL R3, R6, R155 ;  /* 0x0000009b06037220 */ /* 0x000fe20000400000 */
[----:B------:R-:W-:-:S03]  /*58b0*/  IMAD.MOV.U32 R6, RZ, RZ, R8 ;  /* 0x000000ffff067224 */ /* 0x000fc600078e0008 */
[----:B------:R-:W-:-:S05]  /*58c0*/  FFMA R3, R28, R154, R3 ;  /* 0x0000009a1c037223 */ /* 0x000fca0000000003 */
[----:B------:R-:W-:-:S05]  /*58d0*/  F2FP.F16.F32.PACK_AB R3, RZ, R3 ;  /* 0x00000003ff03723e */ /* 0x000fca00000000ff */
[----:B------:R0:W-:Y:S01]  /*58e0*/  @P3 STG.E.U16 desc[UR36][R6.64+0x10], R3 ;  /* 0x0000100306003986 */ /* 0x0001e2000c101524 */
[----:B------:R-:W-:Y:S05]  /*58f0*/  @!P2 BRA `(.L_x_164) ;  /* 0x000000000004a947 */ /* 0x000fea0003800000 */
[----:B------:R2:W5:Y:S02]  /*5900*/  LDG.E.LTC128B.U16 R172, desc[UR36][R4.64+0x12] ;  /* 0x0000122404ac7981 */ /* 0x000564000c1e1520 */
.L_x_164:
[----:B------:R-:W-:Y:S05]  /*5910*/  BSYNC B1 ;  /* 0x0000000000017941 */ /* 0x000fea0003800000 */
.L_x_163:
        /* <DEDUP_REMOVED lines=9> */
.L_x_166:
[----:B------:R-:W-:Y:S05]  /*59b0*/  BSYNC B1 ;  /* 0x0000000000017941 */ /* 0x000fea0003800000 */
.L_x_165:
[----:B0----5:R-:W-:Y:S01]  /*59c0*/  HADD2.F32 R12, -RZ, R172.H0_H0 ;  /* 0x200000acff0c7230 */ /* 0x021fe20000004100 */
[----:B------:R-:W-:Y:S01]  /*59d0*/  IADD3 R8, P3, R165, R8, RZ ;  /* 0x00000008a5087210 */ /* 0x000fe20007f7e0ff */
[----:B------:R-:W-:Y:S01]  /*59e0*/  BSSY B1, `(.L_x_167) ;  /* 0x0000009000017945 */ /* 0x000fe20003800000 */
[----:B------:R-:W-:Y:S02]  /*59f0*/  ISETP.GT.AND P2, PT, R0, 0x9, P1 ;  /* 0x000000090000780c */ /* 0x000fe40000f44270 */
[----:B------:R-:W-:Y:S01]  /*5a00*/  FMUL R3, R12, R155 ;  /* 0x0000009b0c037220 */ /* 0x000fe20000400000 */
[----:B------:R-:W-:-:S03]  /*5a10*/  IMAD.X R9, R167, 0x1, R9, P3 ;  /* 0x00000001a7097824 */ /* 0x000fc600018e0609 */
[----:B------:R-:W-:-:S05]  /*5a20*/  FFMA R3, R30, R154, R3 ;  /* 0x0000009a1e037223 */ /* 0x000fca0000000003 */
[----:B------:R-:W-:-:S05]  /*5a30*/  F2FP.F16.F32.PACK_AB R3, RZ, R3 ;  /* 0x00000003ff03723e */ /* 0x000fca00000000ff */
[----:B------:R0:W-:Y:S01]  /*5a40*/  @P4 STG.E.U16 desc[UR36][R8.64+0x10], R3 ;  /* 0x0000100308004986 */ /* 0x0001e2000c101524 */
[----:B------:R-:W-:Y:S05]  /*5a50*/  @!P2 BRA `(.L_x_168) ;  /* 0x000000000004a947 */ /* 0x000fea0003800000 */
[----:B------:R0:W5:Y:S02]  /*5a60*/  LDG.E.LTC128B.U16 R172, desc[UR36][R10.64+0x12] ;  /* 0x000012240aac7981 */ /* 0x000164000c1e1520 */
.L_x_168:
[----:B------:R-:W-:Y:S05]  /*5a70*/  BSYNC B1 ;  /* 0x0000000000017941 */ /* 0x000fea0003800000 */
.L_x_167:
[----:B0----5:R-:W-:Y:S01]  /*5a80*/  HADD2.F32 R8, -RZ, R172.H0_H0 ;  /* 0x200000acff087230 */ /* 0x021fe20000004100 */
[----:B------:R-:W-:Y:S01]  /*5a90*/  ISETP.GT.AND P3, PT, R0, 0x10, P0 ;  /* 0x000000100000780c */ /* 0x000fe20000764270 */
[----:B------:R-:W-:Y:S03]  /*5aa0*/  BSSY B1, `(.L_x_169) ;  /* 0x0000009000017945 */ /* 0x000fe60003800000 */
[----:B------:R-:W-:-:S04]  /*5ab0*/  FMUL R8, R8, R155 ;  /* 0x0000009b08087220 */ /* 0x000fc80000400000 */
[----:B------:R-:W-:Y:S01]  /*5ac0*/  FFMA R31, R31, R154, R8 ;  /* 0x0000009a1f1f7223 */ /* 0x000fe20000000008 */
[----:B------:R-:W-:-:S04]  /*5ad0*/  IADD3 R8, P4, P5, R165, R158, R93 ;  /* 0x0000009ea5087210 */ /* 0x000fc80007d9e05d */
[----:B------:R-:W-:Y:S02]  /*5ae0*/  F2FP.F16.F32.PACK_AB R31, RZ, R31 ;  /* 0x0000001fff1f723e */ /* 0x000fe400000000ff */
[----:B------:R-:W-:-:S05]  /*5af0*/  IADD3.X R9, R167, R159, R95, P4, P5 ;  /* 0x0000009fa7097210 */ /* 0x000fca00027ea45f */
[----:B------:R0:W-:Y:S01]  /*5b00*/  @P2 STG.E.U16 desc[UR36][R8.64+0x12], R31 ;  /* 0x0000121f08002986 */ /* 0x0001e2000c101524 */
[----:B------:R-:W-:Y:S05]  /*5b10*/  @!P3 BRA `(.L_x_170) ;  /* 0x000000000004b947 */ /* 0x000fea0003800000 */
[----:B------:R0:W5:Y:S02]  /*5b20*/  LDG.E.LTC128B.U16 R172, desc[UR36][R4.64+0x20] ;  /* 0x0000202404ac7981 */ /* 0x000164000c1e1520 */
.L_x_170:
[----:B------:R-:W-:Y:S05]  /*5b30*/  BSYNC B1 ;  /* 0x0000000000017941 */ /* 0x000fea0003800000 */
.L_x_169:
        /* <DEDUP_REMOVED lines=9> */
.L_x_172:
[----:B------:R-:W-:Y:S05]  /*5bd0*/  BSYNC B1 ;  /* 0x0000000000017941 */ /* 0x000fea0003800000 */
.L_x_171:
        /* <DEDUP_REMOVED lines=9> */
.L_x_174:
[----:B------:R-:W-:Y:S05]  /*5c70*/  BSYNC B1 ;  /* 0x0000000000017941 */ /* 0x000fea0003800000 */
.L_x_173:
[----:B0----5:R-:W-:Y:S01]  /*5c80*/  HADD2.F32 R12, -RZ, R172.H0_H0 ;  /* 0x200000acff0c7230 */ /* 0x021fe20000004100 */
        /* <DEDUP_REMOVED lines=8> */
.L_x_176:
[----:B------:R-:W-:Y:S05]  /*5d10*/  BSYNC B1 ;  /* 0x0000000000017941 */ /* 0x000fea0003800000 */
.L_x_175:
        /* <DEDUP_REMOVED lines=9> */
.L_x_178:
[----:B------:R-:W-:Y:S05]  /*5db0*/  BSYNC B1 ;  /* 0x0000000000017941 */ /* 0x000fea0003800000 */
.L_x_177:
        /* <DEDUP_REMOVED lines=9> */
.L_x_180:
[----:B------:R-:W-:Y:S05]  /*5e50*/  BSYNC B1 ;  /* 0x0000000000017941 */ /* 0x000fea0003800000 */
.L_x_179:
        /* <DEDUP_REMOVED lines=9> */
.L_x_182:
[----:B------:R-:W-:Y:S05]  /*5ef0*/  BSYNC B1 ;  /* 0x0000000000017941 */ /* 0x000fea0003800000 */
.L_x_181:
        /* <DEDUP_REMOVED lines=9> */
.L_x_184:
[----:B------:R-:W-:Y:S05]  /*5f90*/  BSYNC B1 ;  /* 0x0000000000017941 */ /* 0x000fea0003800000 */
.L_x_183:
        /* <DEDUP_REMOVED lines=9> */
.L_x_186:
[----:B------:R-:W-:Y:S05]  /*6030*/  BSYNC B1 ;  /* 0x0000000000017941 */ /* 0x000fea0003800000 */
.L_x_185:
        /* <DEDUP_REMOVED lines=9> */
.L_x_188:
[----:B------:R-:W-:Y:S05]  /*60d0*/  BSYNC B1 ;  /* 0x0000000000017941 */ /* 0x000fea0003800000 */
.L_x_187:
        /* <DEDUP_REMOVED lines=9> */
.L_x_190:
[----:B------:R-:W-:Y:S05]  /*6170*/  BSYNC B1 ;  /* 0x0000000000017941 */ /* 0x000fea0003800000 */
.L_x_189:
        /* <DEDUP_REMOVED lines=9> */
.L_x_192:
[----:B------:R-:W-:Y:S05]  /*6210*/  BSYNC B1 ;  /* 0x0000000000017941 */ /* 0x000fea0003800000 */
.L_x_191:
        /* <DEDUP_REMOVED lines=9> */
.L_x_194:
[----:B------:R-:W-:Y:S05]  /*62b0*/  BSYNC B1 ;  /* 0x0000000000017941 */ /* 0x000fea0003800000 */
.L_x_193:
        /* <DEDUP_REMOVED lines=9> */
.L_x_196:
[----:B------:R-:W-:Y:S05]  /*6350*/  BSYNC B1 ;  /* 0x0000000000017941 */ /* 0x000fea0003800000 */
.L_x_195:
        /* <DEDUP_REMOVED lines=9> */
.L_x_198:
[----:B------:R-:W-:Y:S05]  /*63f0*/  BSYNC B1 ;  /* 0x0000000000017941 */ /* 0x000fea0003800000 */
.L_x_197:
        /* <DEDUP_REMOVED lines=9> */
.L_x_200:
[----:B------:R-:W-:Y:S05]  /*6490*/  BSYNC B1 ;  /* 0x0000000000017941 */ /* 0x000fea0003800000 */
.L_x_199:
        /* <DEDUP_REMOVED lines=9> */
.L_x_202:
[----:B------:R-:W-:Y:S05]  /*6530*/  BSYNC B1 ;  /* 0x0000000000017941 */ /* 0x000fea0003800000 */
.L_x_201:
        /* <DEDUP_REMOVED lines=9> */
.L_x_204:
[----:B------:R-:W-:Y:S05]  /*65d0*/  BSYNC B1 ;  /* 0x0000000000017941 */ /* 0x000fea0003800000 */
.L_x_203:
        /* <DEDUP_REMOVED lines=9> */
.L_x_206:
[----:B------:R-:W-:Y:S05]  /*6670*/  BSYNC B1 ;  /* 0x0000000000017941 */ /* 0x000fea0003800000 */
.L_x_205:
        /* <DEDUP_REMOVED lines=9> */
.L_x_208:
[----:B------:R-:W-:Y:S05]  /*6710*/  BSYNC B1 ;  /* 0x0000000000017941 */ /* 0x000fea0003800000 */
.L_x_207:
        /* <DEDUP_REMOVED lines=9> */
.L_x_210:
[----:B------:R-:W-:Y:S05]  /*67b0*/  BSYNC B1 ;  /* 0x0000000000017941 */ /* 0x000fea0003800000 */
.L_x_209:
        /* <DEDUP_REMOVED lines=9> */
.L_x_212:
[----:B------:R-:W-:Y:S05]  /*6850*/  BSYNC B1 ;  /* 0x0000000000017941 */ /* 0x000fea0003800000 */
.L_x_211:
        /* <DEDUP_REMOVED lines=9> */
.L_x_214:
[----:B------:R-:W-:Y:S05]  /*68f0*/  BSYNC B1 ;  /* 0x0000000000017941 */ /* 0x000fea0003800000 */
.L_x_213:
        /* <DEDUP_REMOVED lines=9> */
.L_x_216:
[----:B------:R-:W-:Y:S05]  /*6990*/  BSYNC B1 ;  /* 0x0000000000017941 */ /* 0x000fea0003800000 */
.L_x_215:
        /* <DEDUP_REMOVED lines=9> */
.L_x_218:
[----:B------:R-:W-:Y:S05]  /*6a30*/  BSYNC B1 ;  /* 0x0000000000017941 */ /* 0x000fea0003800000 */
.L_x_217:
        /* <DEDUP_REMOVED lines=9> */
.L_x_220:
[----:B------:R-:W-:Y:S05]  /*6ad0*/  BSYNC B1 ;  /* 0x0000000000017941 */ /* 0x000fea0003800000 */
.L_x_219:
        /* <DEDUP_REMOVED lines=9> */
.L_x_222:
[----:B------:R-:W-:Y:S05]  /*6b70*/  BSYNC B1 ;  /* 0x0000000000017941 */ /* 0x000fea0003800000 */
.L_x_221:
        /* <DEDUP_REMOVED lines=9> */
.L_x_224:
[----:B------:R-:W-:Y:S05]  /*6c10*/  BSYNC B1 ;  /* 0x0000000000017941 */ /* 0x000fea0003800000 */
.L_x_223:
        /* <DEDUP_REMOVED lines=9> */
.L_x_226:
[----:B------:R-:W-:Y:S05]  /*6cb0*/  BSYNC B1 ;  /* 0x0000000000017941 */ /* 0x000fea0003800000 */
.L_x_225:
        /* <DEDUP_REMOVED lines=9> */
.L_x_228:
[----:B------:R-:W-:Y:S05]  /*6d50*/  BSYNC B1 ;  /* 0x0000000000017941 */ /* 0x000fea0003800000 */
.L_x_227:
        /* <DEDUP_REMOVED lines=9> */
.L_x_230:
[----:B------:R-:W-:Y:S05]  /*6df0*/  BSYNC B1 ;  /* 0x0000000000017941 */ /* 0x000fea0003800000 */
.L_x_229:
        /* <DEDUP_REMOVED lines=9> */
.L_x_232:
[----:B------:R-:W-:Y:S05]  /*6e90*/  BSYNC B1 ;  /* 0x0000000000017941 */ /* 0x000fea0003800000 */
.L_x_231:
        /* <DEDUP_REMOVED lines=9> */
.L_x_234:
[----:B------:R-:W-:Y:S05]  /*6f30*/  BSYNC B1 ;  /* 0x0000000000017941 */ /* 0x000fea0003800000 */
.L_x_233:
        /* <DEDUP_REMOVED lines=9> */
.L_x_236:
[----:B------:R-:W-:Y:S05]  /*6fd0*/  BSYNC B1 ;  /* 0x0000000000017941 */ /* 0x000fea0003800000 */
.L_x_235:
        /* <DEDUP_REMOVED lines=9> */
.L_x_238:
[----:B------:R-:W-:Y:S05]  /*7070*/  BSYNC B1 ;  /* 0x0000000000017941 */ /* 0x000fea0003800000 */
.L_x_237:
        /* <DEDUP_REMOVED lines=9> */
.L_x_240:
[----:B------:R-:W-:Y:S05]  /*7110*/  BSYNC B1 ;  /* 0x0000000000017941 */ /* 0x000fea0003800000 */
.L_x_239:
        /* <DEDUP_REMOVED lines=9> */
.L_x_242:
[----:B------:R-:W-:Y:S05]  /*71b0*/  BSYNC B1 ;  /* 0x0000000000017941 */ /* 0x000fea0003800000 */
.L_x_241:
        /* <DEDUP_REMOVED lines=9> */
.L_x_244:
[----:B------:R-:W-:Y:S05]  /*7250*/  BSYNC B1 ;  /* 0x0000000000017941 */ /* 0x000fea0003800000 */
.L_x_243:
        /* <DEDUP_REMOVED lines=9> */
.L_x_246:
[----:B------:R-:W-:Y:S05]  /*72f0*/  BSYNC B1 ;  /* 0x0000000000017941 */ /* 0x000fea0003800000 */
.L_x_245:
        /* <DEDUP_REMOVED lines=9> */
.L_x_248:
[----:B------:R-:W-:Y:S05]  /*7390*/  BSYNC B1 ;  /* 0x0000000000017941 */ /* 0x000fea0003800000 */
.L_x_247:
        /* <DEDUP_REMOVED lines=9> */
.L_x_250:
[----:B------:R-:W-:Y:S05]  /*7430*/  BSYNC B1 ;  /* 0x0000000000017941 */ /* 0x000fea0003800000 */
.L_x_249:
        /* <DEDUP_REMOVED lines=9> */
.L_x_252:
[----:B------:R-:W-:Y:S05]  /*74d0*/  BSYNC B1 ;  /* 0x0000000000017941 */ /* 0x000fea0003800000 */
.L_x_251:
        /* <DEDUP_REMOVED lines=9> */
.L_x_254:
[----:B------:R-:W-:Y:S05]  /*7570*/  BSYNC B1 ;  /* 0x0000000000017941 */ /* 0x000fea0003800000 */
.L_x_253:
        /* <DEDUP_REMOVED lines=9> */
.L_x_256:
[----:B------:R-:W-:Y:S05]  /*7610*/  BSYNC B1 ;  /* 0x0000000000017941 */ /* 0x000fea0003800000 */
.L_x_255:
        /* <DEDUP_REMOVED lines=9> */
.L_x_258:
[----:B------:R-:W-:Y:S05]  /*76b0*/  BSYNC B1 ;  /* 0x0000000000017941 */ /* 0x000fea0003800000 */
.L_x_257:
        /* <DEDUP_REMOVED lines=9> */
.L_x_260:
[----:B------:R-:W-:Y:S05]  /*7750*/  BSYNC B1 ;  /* 0x0000000000017941 */ /* 0x000fea0003800000 */
.L_x_259:
        /* <DEDUP_REMOVED lines=9> */
.L_x_262:
[----:B------:R-:W-:Y:S05]  /*77f0*/  BSYNC B1 ;  /* 0x0000000000017941 */ /* 0x000fea0003800000 */
.L_x_261:
        /* <DEDUP_REMOVED lines=9> */
.L_x_264:
[----:B------:R-:W-:Y:S05]  /*7890*/  BSYNC B1 ;  /* 0x0000000000017941 */ /* 0x000fea0003800000 */
.L_x_263:
        /* <DEDUP_REMOVED lines=9> */
.L_x_266:
[----:B------:R-:W-:Y:S05]  /*7930*/  BSYNC B1 ;  /* 0x0000000000017941 */ /* 0x000fea0003800000 */
.L_x_265:
        /* <DEDUP_REMOVED lines=9> */
.L_x_268:
[----:B------:R-:W-:Y:S05]  /*79d0*/  BSYNC B1 ;  /* 0x0000000000017941 */ /* 0x000fea0003800000 */
.L_x_267:
        /* <DEDUP_REMOVED lines=9> */
.L_x_270:
[----:B------:R-:W-:Y:S05]  /*7a70*/  BSYNC B1 ;  /* 0x0000000000017941 */ /* 0x000fea0003800000 */
.L_x_269:
        /* <DEDUP_REMOVED lines=9> */
.L_x_272:
[----:B------:R-:W-:Y:S05]  /*7b10*/  BSYNC B1 ;  /* 0x0000000000017941 */ /* 0x000fea0003800000 */
.L_x_271:
        /* <DEDUP_REMOVED lines=9> */
.L_x_274:
[----:B------:R-:W-:Y:S05]  /*7bb0*/  BSYNC B1 ;  /* 0x0000000000017941 */ /* 0x000fea0003800000 */
.L_x_273:
        /* <DEDUP_REMOVED lines=9> */
.L_x_276:
[----:B------:R-:W-:Y:S05]  /*7c50*/  BSYNC B1 ;  /* 0x0000000000017941 */ /* 0x000fea0003800000 */
.L_x_275:
[----:B012--5:R-:W-:Y:S01]  /*7c60*/  HADD2.F32 R4, -RZ, R172.H0_H0 ;  /* 0x200000acff047230 */ /* 0x027fe20000004100 */
        /* <DEDUP_REMOVED lines=8> */
.L_x_278:
[----:B------:R-:W-:Y:S05]  /*7cf0*/  BSYNC B1 ;  /* 0x0000000000017941 */ /* 0x000fea0003800000 */
.L_x_277:
[----:B0----5:R-:W-:Y:S01]  /*7d00*/  HADD2.F32 R4, -RZ, R172.H0_H0 ;  /* 0x200000acff047230 */ /* 0x021fe20000004100 */
[----:B------:R-:W-:Y:S01]  /*7d10*/  ISETP.GT.AND P1, PT, R0, 0x79, P1 ;  /* 0x000000790000780c */ /* 0x000fe20000f24270 */
[----:B------:R-:W-:Y:S01]  /*7d20*/  @P2 IMAD.MOV.U32 R5, RZ, RZ, R9 ;  /* 0x000000ffff052224 */ /* 0x000fe200078e0009 */
[----:B------:R-:W-:Y:S02]  /*7d30*/  BSSY B1, `(.L_x_279) ;  /* 0x0000008000017945 */ /* 0x000fe40003800000 */
[----:B------:R-:W-:Y:S01]  /*7d40*/  FMUL R3, R4, R155 ;  /* 0x0000009b04037220 */ /* 0x000fe20000400000 */
[----:B------:R-:W-:-:S03]  /*7d50*/  @P2 IMAD.MOV.U32 R4, RZ, RZ, R8 ;  /* 0x000000ffff042224 */ /* 0x000fc600078e0008 */
[----:B------:R-:W-:-:S05]  /*7d60*/  FFMA R3, R86, R154, R3 ;  /* 0x0000009a56037223 */ /* 0x000fca0000000003 */
[----:B------:R-:W-:-:S05]  /*7d70*/  F2FP.F16.F32.PACK_AB R3, RZ, R3 ;  /* 0x00000003ff03723e */ /* 0x000fca00000000ff */
[----:B------:R0:W-:Y:S01]  /*7d80*/  @P2 STG.E.U16 desc[UR36][R4.64+0xf0], R3 ;  /* 0x0000f00304002986 */ /* 0x0001e2000c101524 */
[----:B------:R-:W-:Y:S05]  /*7d90*/  @!P1 BRA `(.L_x_280) ;  /* 0x0000000000049947 */ /* 0x000fea0003800000 */
[----:B------:R2:W5:Y:S02]  /*7da0*/  LDG.E.LTC128B.U16 R172, desc[UR36][R10.64+0xf2] ;  /* 0x0000f2240aac7981 */ /* 0x000564000c1e1520 */
.L_x_280:
[----:B------:R-:W-:Y:S05]  /*7db0*/  BSYNC B1 ;  /* 0x0000000000017941 */ /* 0x000fea0003800000 */
.L_x_279:
[----:B------:R-:W-:Y:S05]  /*7dc0*/  @!P1 BRA `(.L_x_281) ;  /* 0x00000024004c9947 */ /* 0x000fea0003800000 */
[----:B-----5:R-:W-:-:S05]  /*7dd0*/  HADD2.F32 R172, -RZ, R172.H0_H0 ;  /* 0x200000acffac7230 */ /* 0x020fca0000004100 */
[----:B------:R-:W-:-:S04]  /*7de0*/  FMUL R172, R172, R155 ;  /* 0x0000009bacac7220 */ /* 0x000fc80000400000 */
[----:B------:R-:W-:-:S05]  /*7df0*/  FFMA R172, R87, R154, R172 ;  /* 0x0000009a57ac7223 */ /* 0x000fca00000000ac */
[----:B------:R-:W-:-:S05]  /*7e00*/  F2FP.F16.F32.PACK_AB R172, RZ, R172 ;  /* 0x000000acffac723e */ /* 0x000fca00000000ff */
[----:B------:R0:W-:Y:S01]  /*7e10*/  STG.E.U16 desc[UR36][R8.64+0xf2], R172 ;  /* 0x0000f2ac08007986 */ /* 0x0001e2000c101524 */
[----:B------:R-:W-:Y:S05]  /*7e20*/  BRA `(.L_x_281) ;  /* 0x0000002400347947 */ /* 0x000fea0003800000 */
.L_x_30:
[----:B------:R-:W-:Y:S01]  /*7e30*/  ULDC.64 UR4, c[0x0][0x5c0] ;  /* 0x0001700000047ab9 */ /* 0x000fe20000000a00 */
[-C--:B------:R-:W-:Y:S01]  /*7e40*/  FMUL R88, R88, R154.reuse ;  /* 0x0000009a58587220 */ /* 0x080fe20000400000 */
[----:B------:R-:W-:Y:S01]  /*7e50*/  LEA R8, P0, R166, UR4, 0x1 ;  /* 0x00000004a6087c11 */ /* 0x000fe2000f8008ff */
[-C--:B------:R-:W-:Y:S01]  /*7e60*/  FMUL R89, R89, R154.reuse ;  /* 0x0000009a59597220 */ /* 0x080fe20000400000 */
[----:B------:R-:W-:Y:S01]  /*7e70*/  ISETP.GT.AND P2, PT, R0, 0x1, P3 ;  /* 0x000000010000780c */ /* 0x000fe20001f44270 */
[-C--:B------:R-:W-:Y:S01]  /*7e80*/  FMUL R90, R90, R154.reuse ;  /* 0x0000009a5a5a7220 */ /* 0x080fe20000400000 */
[----:B------:R-:W-:Y:S01]  /*7e90*/  LEA.HI.X R9, R166, UR5, R169, 0x1, P0 ;  /* 0x00000005a6097c11 */ /* 0x000fe200080f0ca9 */
[-C--:B------:R-:W-:Y:S01]  /*7ea0*/  FMUL R91, R91, R154.reuse ;  /* 0x0000009a5b5b7220 */ /* 0x080fe20000400000 */
[----:B------:R-:W-:Y:S01]  /*7eb0*/  ISETP.GT.AND P0, PT, R3, 0x8, PT ;  /* 0x000000080300780c */ /* 0x000fe20003f04270 */
[----:B------:R-:W-:Y:S01]  /*7ec0*/  FMUL R92, R92, R154 ;  /* 0x0000009a5c5c7220 */ /* 0x000fe20000400000 */
[----:B------:R-:W-:Y:S01]  /*7ed0*/  F2FP.F16.F32.PACK_AB R88, RZ, R88 ;  /* 0x00000058ff58723e */ /* 0x000fe200000000ff */
[-C--:B------:R-:W-:Y:S01]  /*7ee0*/  FMUL R93, R93, R154.reuse ;  /* 0x0000009a5d5d7220 */ /* 0x080fe20000400000 */
[----:B------:R-:W-:Y:S01]  /*7ef0*/  SHF.L.U32 R7, R4, 0x4, RZ ;  /* 0x0000000404077819 */ /* 0x000fe200000006ff */
[-C--:B------:R-:W-:Y:S01]  /*7f00*/  FMUL R94, R94, R154.reuse ;  /* 0x0000009a5e5e7220 */ /* 0x080fe20000400000 */
[----:B------:R-:W-:Y:S01]  /*7f10*/  ISETP.GT.AND P4, PT, R0, RZ, P0 ;  /* 0x000000ff0000720c */ /* 0x000fe20000784270 */
[----:B------:R-:W-:Y:S01]  /*7f20*/  @P1 STG.E.U16 desc[UR36][R8.64], R88 ;  /* 0x0000005808001986 */ /* 0x000fe2000c101524 */
[----:B------:R-:W-:Y:S01]  /*7f30*/  SHF.L.U64.HI R6, R4, 0x4, R5 ;  /* 0x0000000404067819 */ /* 0x000fe20000010205 */
[----:B------:R-:W-:Y:S01]  /*7f40*/  FMUL R95, R95, R154 ;  /* 0x0000009a5f5f7220 */ /* 0x000fe20000400000 */
[----:B------:R-:W-:Y:S01]  /*7f50*/  IADD3 R10, P5, R7, R8, RZ ;  /* 0x00000008070a7210 */ /* 0x000fe20007fbe0ff */
[-C--:B------:R-:W-:Y:S01]  /*7f60*/  FMUL R96, R96, R154.reuse ;  /* 0x0000009a60607220 */ /* 0x080fe20000400000 */
[----:B------:R-:W-:Y:S01]  /*7f70*/  ISETP.GT.AND P1, PT, R0, 0x1, P0 ;  /* 0x000000010000780c */ /* 0x000fe20000724270 */
[----:B------:R-:W-:Y:S01]  /*7f80*/  FMUL R97, R97, R154 ;  /* 0x0000009a61617220 */ /* 0x000fe20000400000 */
[----:B------:R-:W-:Y:S01]  /*7f90*/  F2FP.F16.F32.PACK_AB R89, RZ, R89 ;  /* 0x00000059ff59723e */ /* 0x000fe200000000ff */
[----:B------:R-:W-:Y:S01]  /*7fa0*/  IMAD.X R11, R6, 0x1, R9, P5 ;  /* 0x00000001060b7824 */ /* 0x000fe200028e0609 */
[----:B------:R-:W-:Y:S01]  /*7fb0*/  F2FP.F16.F32.PACK_AB R90, RZ, R90 ;  /* 0x0000005aff5a723e */ /* 0x000fe200000000ff */
[-C--:B------:R-:W-:Y:S01]  /*7fc0*/  FMUL R98, R98, R154.reuse ;  /* 0x0000009a62627220 */ /* 0x080fe20000400000 */
[----:B------:R-:W-:Y:S01]  /*7fd0*/  F2FP.F16.F32.PACK_AB R91, RZ, R91 ;  /* 0x0000005bff5b723e */ /* 0x000fe200000000ff */
[----:B------:R-:W-:Y:S01]  /*7fe0*/  @P2 STG.E.U16 desc[UR36][R8.64+0x2], R89 ;  /* 0x0000025908002986 */ /* 0x000fe2000c101524 */
[C---:B------:R-:W-:Y:S01]  /*7ff0*/  ISETP.GT.AND P5, PT, R0.reuse, 0x9, P3 ;  /* 0x000000090000780c */ /* 0x040fe20001fa4270 */
[-C--:B------:R-:W-:Y:S01]  /*8000*/  FMUL R99, R99, R154.reuse ;  /* 0x0000009a63637220 */ /* 0x080fe20000400000 */
[C---:B------:R-:W-:Y:S01]  /*8010*/  ISETP.GT.AND P2, PT, R0.reuse, 0x8, P0 ;  /* 0x000000080000780c */ /* 0x040fe20000744270 */
[----:B------:R-:W-:Y:S01]  /*8020*/  @P4 STG.E.U16 desc[UR36][R10.64], R90 ;  /* 0x0000005a0a004986 */ /* 0x000fe2000c101524 */
[----:B------:R-:W-:Y:S01]  /*8030*/  ISETP.GT.AND P4, PT, R0, 0x8, P3 ;  /* 0x000000080000780c */ /* 0x000fe20001f84270 */
[----:B------:R-:W-:Y:S01]  /*8040*/  FMUL R100, R100, R154 ;  /* 0x0000009a64647220 */ /* 0x000fe20000400000 */
[----:B------:R-:W-:Y:S01]  /*8050*/  F2FP.F16.F32.PACK_AB R92, RZ, R92 ;  /* 0x0000005cff5c723e */ /* 0x000fe200000000ff */
[----:B------:R-:W-:Y:S01]  /*8060*/  @P1 STG.E.U16 desc[UR36][R10.64+0x2], R91 ;  /* 0x0000025b0a001986 */ /* 0x000fe2000c101524 */
[----:B------:R-:W-:Y:S01]  /*8070*/  ISETP.GT.AND P1, PT, R0, 0x9, P0 ;  /* 0x000000090000780c */ /* 0x000fe20000724270 */
[-C--:B------:R-:W-:Y:S01]  /*8080*/  FMUL R101, R101, R154.reuse ;  /* 0x0000009a65657220 */ /* 0x080fe20000400000 */
[----:B------:R-:W-:Y:S01]  /*8090*/  F2FP.F16.F32.PACK_AB R93, RZ, R93 ;  /* 0x0000005dff5d723e */ /* 0x000fe200000000ff */
[----:B------:R-:W-:Y:S01]  /*80a0*/  FMUL R102, R102, R154 ;  /* 0x0000009a66667220 */ /* 0x000fe20000400000 */
[----:B------:R-:W-:Y:S01]  /*80b0*/  F2FP.F16.F32.PACK_AB R94, RZ, R94 ;  /* 0x0000005eff5e723e */ /* 0x000fe200000000ff */
[-C--:B------:R-:W-:Y:S01]  /*80c0*/  FMUL R103, R103, R154.reuse ;  /* 0x0000009a67677220 */ /* 0x080fe20000400000 */
[----:B------:R-:W-:Y:S01]  /*80d0*/  F2FP.F16.F32.PACK_AB R95, RZ, R95 ;  /* 0x0000005fff5f723e */ /* 0x000fe200000000ff */
[----:B------:R-:W-:Y:S01]  /*80e0*/  FMUL R104, R104, R154 ;  /* 0x0000009a68687220 */ /* 0x000fe20000400000 */
[----:B------:R-:W-:Y:S01]  /*80f0*/  F2FP.F16.F32.PACK_AB R96, RZ, R96 ;  /* 0x00000060ff60723e */ /* 0x000fe200000000ff */
[----:B------:R-:W-:Y:S01]  /*8100*/  @P4 STG.E.U16 desc[UR36][R8.64+0x10], R92 ;  /* 0x0000105c08004986 */ /* 0x000fe2000c101524 */
[C---:B------:R-:W-:Y:S01]  /*8110*/  ISETP.GT.AND P4, PT, R0.reuse, 0x10, P3 ;  /* 0x000000100000780c */ /* 0x040fe20001f84270 */
[-C--:B------:R-:W-:Y:S01]  /*8120*/  FMUL R105, R105, R154.reuse ;  /* 0x0000009a69697220 */ /* 0x080fe20000400000 */
[----:B------:R-:W-:Y:S01]  /*8130*/  F2FP.F16.F32.PACK_AB R97, RZ, R97 ;  /* 0x00000061ff61723e */ /* 0x000fe200000000ff */
[----:B------:R-:W-:Y:S01]  /*8140*/  @P5 STG.E.U16 desc[UR36][R8.64+0x12], R93 ;  /* 0x0000125d08005986 */ /* 0x000fe2000c101524 */
[----:B------:R-:W-:Y:S01]  /*8150*/  ISETP.GT.AND P5, PT, R0, 0x11, P0 ;  /* 0x000000110000780c */ /* 0x000fe200007a4270 */
        /* <DEDUP_REMOVED lines=74> */
[-C--:B------:R-:W-:Y:S01]  /*8600*/  FMUL R127, R127, R154.reuse ;  /* 0x0000009a7f7f7220 */ /* 0x080fe20000400000 */
[----:B------:R-:W-:Y:S01]  /*8610*/  F2FP.F16.F32.PACK_AB R119, RZ, R119 ;  /* 0x00000077ff77723e */ /* 0x000fe200000000ff */
[----:B------:R-:W-:Y:S01]  /*8620*/  FMUL R128, R128, R154 ;  /* 0x0000009a80807220 */ /* 0x000fe20000400000 */
[----:B------:R-:W-:Y:S01]  /*8630*/  F2FP.F16.F32.PACK_AB R120, RZ, R120 ;  /* 0x00000078ff78723e */ /* 0x000fe200000000ff */
        /* <DEDUP_REMOVED lines=60> */
[----:B------:R-:W-:Y:S01]  /*8a00*/  FMUL R145, R145, R154 ;  /* 0x0000009a91917220 */ /* 0x000fe20000400000 */
[----:B------:R-:W-:Y:S01]  /*8a10*/  F2FP.F16.F32.PACK_AB R137, RZ, R137 ;  /* 0x00000089ff89723e */ /* 0x000fe200000000ff */
[----:B------:R-:W-:Y:S01]  /*8a20*/  IMAD.SHL.U32 R21, R4, 0x100, RZ ;  /* 0x0000010004157824 */ /* 0x000fe200078e00ff */
[----:B------:R-:W-:Y:S01]  /*8a30*/  F2FP.F16.F32.PACK_AB R138, RZ, R138 ;  /* 0x0000008aff8a723e */ /* 0x000fe200000000ff */
[-C--:B------:R-:W-:Y:S01]  /*8a40*/  FMUL R146, R146, R154.reuse ;  /* 0x0000009a92927220 */ /* 0x080fe20000400000 */
[----:B------:R-:W-:Y:S01]  /*8a50*/  F2FP.F16.F32.PACK_AB R139, RZ, R139 ;  /* 0x0000008bff8b723e */ /* 0x000fe200000000ff */
[----:B------:R-:W-:Y:S01]  /*8a60*/  FMUL R147, R147, R154 ;  /* 0x0000009a93937220 */ /* 0x000fe20000400000 */
[----:B------:R-:W-:Y:S01]  /*8a70*/  F2FP.F16.F32.PACK_AB R140, RZ, R140 ;  /* 0x0000008cff8c723e */ /* 0x000fe200000000ff */
[----:B------:R-:W-:Y:S01]  /*8a80*/  @P1 STG.E.U16 desc[UR36][R8.64+0x90], R124 ;  /* 0x0000907c08001986 */ /* 0x000fe2000c101524 */
[----:B------:R-:W-:Y:S01]  /*8a90*/  ISETP.GT.AND P1, PT, R0, 0x50, P3 ;  /* 0x000000500000780c */ /* 0x000fe20001f24270 */
[-C--:B------:R-:W-:Y:S01]  /*8aa0*/  FMUL R148, R148, R154.reuse ;  /* 0x0000009a94947220 */ /* 0x080fe20000400000 */
[----:B------:R-:W-:Y:S01]  /*8ab0*/  F2FP.F16.F32.PACK_AB R141, RZ, R141 ;  /* 0x0000008dff8d723e */ /* 0x000fe200000000ff */
[----:B------:R-:W-:Y:S01]  /*8ac0*/  @P2 STG.E.U16 desc[UR36][R8.64+0x92], R125 ;  /* 0x0000927d08002986 */ /* 0x000fe2000c101524 */
[C---:B------:R-:W-:Y:S01]  /*8ad0*/  ISETP.GT.AND P2, PT, R0.reuse, 0x51, P3 ;  /* 0x000000510000780c */ /* 0x040fe20001f44270 */
        /* <DEDUP_REMOVED lines=13> */
[----:B------:R-:W-:Y:S01]  /*8bb0*/  SHF.L.U64.HI R15, R4, 0x8, R5 ;  /* 0x00000008040f7819 */ /* 0x000fe20000010205 */
[----:B------:R-:W-:Y:S01]  /*8bc0*/  @P2 STG.E.U16 desc[UR36][R8.64+0xa2], R129 ;  /* 0x0000a28108002986 */ /* 0x000fe2000c101524 */
[----:B------:R-:W-:Y:S01]  /*8bd0*/  ISETP.GT.AND P2, PT, R0, 0x59, P3 ;  /* 0x000000590000780c */ /* 0x000fe20001f44270 */
        /* <DEDUP_REMOVED lines=58> */
[----:B------:R-:W-:Y:S01]  /*8f80*/  @P2 STG.E.U16 desc[UR36][R10.64+0xd0], R142 ;  /* 0x0000d08e0a002986 */ /* 0x000fe2000c101524 */
[----:B------:R-:W-:Y:S01]  /*8f90*/  F2FP.F16.F32.PACK_AB R34, RZ, R34 ;  /* 0x00000022ff22723e */ /* 0x000fe200000000ff */
[-C--:B------:R-:W-:Y:S01]  /*8fa0*/  FMUL R42, R42, R154.reuse ;  /* 0x0000009a2a2a7220 */ /* 0x080fe20000400000 */
[----:B------:R-:W-:Y:S01]  /*8fb0*/  F2FP.F16.F32.PACK_AB R35, RZ, R35 ;  /* 0x00000023ff23723e */ /* 0x000fe200000000ff */
[----:B------:R-:W-:Y:S01]  /*8fc0*/  FMUL R43, R43, R154 ;  /* 0x0000009a2b2b7220 */ /* 0x000fe20000400000 */
[----:B------:R-:W-:Y:S01]  /*8fd0*/  F2FP.F16.F32.PACK_AB R36, RZ, R36 ;  /* 0x00000024ff24723e */ /* 0x000fe200000000ff */
[----:B------:R-:W-:Y:S01]  /*8fe0*/  @P4 STG.E.U16 desc[UR36][R10.64+0xd2], R143 ;  /* 0x0000d28f0a004986 */ /* 0x000fe2000c101524 */
[----:B------:R-:W-:Y:S01]  /*8ff0*/  ISETP.GT.AND P4, PT, R0, 0x71, P0 ;  /* 0x000000710000780c */ /* 0x000fe20000784270 */
[----:B------:R-:W-:Y:S01]  /*9000*/  FMUL R44, R44, R154 ;  /* 0x0000009a2c2c7220 */ /* 0x000fe20000400000 */
[----:B------:R-:W-:Y:S01]  /*9010*/  F2FP.F16.F32.PACK_AB R37, RZ, R37 ;  /* 0x00000025ff25723e */ /* 0x000fe200000000ff */
[----:B------:R-:W-:Y:S01]  /*9020*/  @P5 STG.E.U16 desc[UR36][R8.64+0xe0], R144 ;  /* 0x0000e09008005986 */ /* 0x000fe2000c101524 */
[----:B------:R-:W-:Y:S01]  /*9030*/  ISETP.GT.AND P5, PT, R0, 0x70, P0 ;  /* 0x000000700000780c */ /* 0x000fe200007a4270 */
[----:B------:R-:W-:Y:S01]  /*9040*/  @P1 IMAD.MOV.U32 R4, RZ, RZ, R8 ;  /* 0x000000ffff041224 */ /* 0x000fe200078e0008 */
[----:B------:R-:W-:Y:S01]  /*9050*/  F2FP.F16.F32.PACK_AB R38, RZ, R38 ;  /* 0x00000026ff26723e */ /* 0x000fe200000000ff */
[----:B------:R-:W-:Y:S01]  /*9060*/  @P1 IMAD.MOV.U32 R5, RZ, RZ, R9 ;  /* 0x000000ffff051224 */ /* 0x000fe200078e0009 */
[----:B------:R-:W-:Y:S01]  /*9070*/  F2FP.F16.F32.PACK_AB R39, RZ, R39 ;  /* 0x00000027ff27723e */ /* 0x000fe200000000ff */
[----:B------:R-:W-:Y:S01]  /*9080*/  FMUL R45, R45, R154 ;  /* 0x0000009a2d2d7220 */ /* 0x000fe20000400000 */
[----:B------:R-:W-:Y:S01]  /*9090*/  F2FP.F16.F32.PACK_AB R40, RZ, R40 ;  /* 0x00000028ff28723e */ /* 0x000fe200000000ff */
[----:B------:R-:W-:Y:S01]  /*90a0*/  FMUL R46, R46, R154 ;  /* 0x0000009a2e2e7220 */ /* 0x000fe20000400000 */
[----:B------:R0:W-:Y:S01]  /*90b0*/  @P1 STG.E.U16 desc[UR36][R4.64+0xe2], R145 ;  /* 0x0000e29104001986 */ /* 0x0001e2000c101524 */
[----:B------:R-:W-:Y:S01]  /*90c0*/  IADD3 R12, P1, P2, R7, R8, R21 ;  /* 0x00000008070c7210 */ /* 0x000fe20007a3e015 */
[-C--:B------:R-:W-:Y:S01]  /*90d0*/  FMUL R47, R47, R154.reuse ;  /* 0x0000009a2f2f7220 */ /* 0x080fe20000400000 */
[----:B------:R-:W-:Y:S01]  /*90e0*/  F2FP.F16.F32.PACK_AB R41, RZ, R41 ;  /* 0x00000029ff29723e */ /* 0x000fe200000000ff */
[-C--:B------:R-:W-:Y:S01]  /*90f0*/  FMUL R48, R48, R154.reuse ;  /* 0x0000009a30307220 */ /* 0x080fe20000400000 */
[----:B------:R-:W-:Y:S01]  /*9100*/  IADD3.X R13, R6, R9, R15, P1, P2 ;  /* 0x00000009060d7210 */ /* 0x000fe20000fe440f */
[-C--:B------:R-:W-:Y:S01]  /*9110*/  FMUL R49, R49, R154.reuse ;  /* 0x0000009a31317220 */ /* 0x080fe20000400000 */
[C---:B------:R-:W-:Y:S01]  /*9120*/  ISETP.GT.AND P1, PT, R3.reuse, 0x80, PT ;  /* 0x000000800300780c */ /* 0x040fe20003f24270 */
[-C--:B------:R-:W-:Y:S01]  /*9130*/  FMUL R50, R50, R154.reuse ;  /* 0x0000009a32327220 */ /* 0x080fe20000400000 */
[----:B------:R-:W-:Y:S01]  /*9140*/  ISETP.GT.AND P2, PT, R3, 0x88, PT ;  /* 0x000000880300780c */ /* 0x000fe20003f44270 */
[----:B------:R-:W-:Y:S01]  /*9150*/  FMUL R51, R51, R154 ;  /* 0x0000009a33337220 */ /* 0x000fe20000400000 */
[----:B------:R-:W-:Y:S01]  /*9160*/  F2FP.F16.F32.PACK_AB R42, RZ, R42 ;  /* 0x0000002aff2a723e */ /* 0x000fe200000000ff */
[----:B0-----:R-:W-:Y:S01]  /*9170*/  @P5 IMAD.MOV.U32 R4, RZ, RZ, R10 ;  /* 0x000000ffff045224 */ /* 0x001fe200078e000a */
[----:B------:R-:W-:Y:S01]  /*9180*/  F2FP.F16.F32.PACK_AB R43, RZ, R43 ;  /* 0x0000002bff2b723e */ /* 0x000fe200000000ff */
[----:B------:R-:W-:Y:S01]  /*9190*/  @P5 IMAD.MOV.U32 R5, RZ, RZ, R11 ;  /* 0x000000ffff055224 */ /* 0x000fe200078e000b */
[----:B------:R-:W-:Y:S01]  /*91a0*/  F2FP.F16.F32.PACK_AB R44, RZ, R44 ;  /* 0x0000002cff2c723e */ /* 0x000fe200000000ff */
[-C--:B------:R-:W-:Y:S01]  /*91b0*/  FMUL R52, R52, R154.reuse ;  /* 0x0000009a34347220 */ /* 0x080fe20000400000 */
[----:B------:R-:W-:Y:S01]  /*91c0*/  F2FP.F16.F32.PACK_AB R45, RZ, R45 ;  /* 0x0000002dff2d723e */ /* 0x000fe200000000ff */
[-C--:B------:R-:W-:Y:S01]  /*91d0*/  FMUL R53, R53, R154.reuse ;  /* 0x0000009a35357220 */ /* 0x080fe20000400000 */
[----:B------:R0:W-:Y:S01]  /*91e0*/  @P5 STG.E.U16 desc[UR36][R4.64+0xe0], R146 ;  /* 0x0000e09204005986 */ /* 0x0001e2000c101524 */
[----:B------:R-:W-:Y:S01]  /*91f0*/  ISETP.GT.AND P5, PT, R0, 0x78, P3 ;  /* 0x000000780000780c */ /* 0x000fe20001fa4270 */
[-C--:B------:R-:W-:Y:S01]  /*9200*/  FMUL R54, R54, R154.reuse ;  /* 0x0000009a36367220 */ /* 0x080fe20000400000 */
[C---:B------:R-:W-:Y:S01]  /*9210*/  ISETP.GT.AND P3, PT, R0.reuse, 0x79, P3 ;  /* 0x000000790000780c */ /* 0x040fe20001f64270 */
[----:B------:R-:W-:Y:S01]  /*9220*/  @P4 STG.E.U16 desc[UR36][R10.64+0xe2], R147 ;  /* 0x0000e2930a004986 */ /* 0x000fe2000c101524 */
[C---:B------:R-:W-:Y:S01]  /*9230*/  ISETP.GT.AND P4, PT, R0.reuse, 0x78, P0 ;  /* 0x000000780000780c */ /* 0x040fe20000784270 */
[-C--:B------:R-:W-:Y:S01]  /*9240*/  FMUL R55, R55, R154.reuse ;  /* 0x0000009a37377220 */ /* 0x080fe20000400000 */
[----:B------:R-:W-:Y:S01]  /*9250*/  ISETP.GT.AND P0, PT, R0, 0x79, P0 ;  /* 0x000000790000780c */ /* 0x000fe20000704270 */
[----:B------:R-:W-:Y:S01]  /*9260*/  FMUL R56, R56, R154 ;  /* 0x0000009a38387220 */ /* 0x000fe20000400000 */
[----:B------:R-:W-:Y:S01]  /*9270*/  F2FP.F16.F32.PACK_AB R46, RZ, R46 ;  /* 0x0000002eff2e723e */ /* 0x000fe200000000ff */
[-C--:B------:R-:W-:Y:S01]  /*9280*/  FMUL R57, R57, R154.reuse ;  /* 0x0000009a39397220 */ /* 0x080fe20000400000 */
[----:B------:R-:W-:Y:S01]  /*9290*/  F2FP.F16.F32.PACK_AB R47, RZ, R47 ;  /* 0x0000002fff2f723e */ /* 0x000fe200000000ff */
[----:B------:R-:W-:Y:S01]  /*92a0*/  FMUL R58, R58, R154 ;  /* 0x0000009a3a3a7220 */ /* 0x000fe20000400000 */
[----:B------:R-:W-:Y:S01]  /*92b0*/  F2FP.F16.F32.PACK_AB R48, RZ, R48 ;  /* 0x00000030ff30723e */ /* 0x000fe200000000ff */
[----:B------:R-:W-:Y:S01]  /*92c0*/  @P5 STG.E.U16 desc[UR36][R8.64+0xf0], R148 ;  /* 0x0000f09408005986 */ /* 0x000fe2000c101524 */
[----:B0-----:R-:W-:Y:S01]  /*92d0*/  IADD3 R4, P5, R21, R8, RZ ;  /* 0x0000000815047210 */ /* 0x001fe20007fbe0ff */
[-C--:B------:R-:W-:Y:S01]  /*92e0*/  FMUL R59, R59, R154.reuse ;  /* 0x0000009a3b3b7220 */ /* 0x080fe20000400000 */
[----:B------:R-:W-:Y:S01]  /*92f0*/  F2FP.F16.F32.PACK_AB R49, RZ, R49 ;  /* 0x00000031ff31723e */ /* 0x000fe200000000ff */
[----:B------:R0:W-:Y:S01]  /*9300*/  @P3 STG.E.U16 desc[UR36][R8.64+0xf2], R149 ;  /* 0x0000f29508003986 */ /* 0x0001e2000c101524 */
[C---:B------:R-:W-:Y:S01]  /*9310*/  ISETP.GT.AND P3, PT, R0.reuse, RZ, P1 ;  /* 0x000000ff0000720c */ /* 0x040fe20000f64270 */
[----:B------:R-:W-:Y:S01]  /*9320*/  IMAD.X R5, R15, 0x1, R9, P5 ;  /* 0x000000010f057824 */ /* 0x000fe200028e0609 */
[C---:B------:R-:W-:Y:S01]  /*9330*/  ISETP.GT.AND P5, PT, R0.reuse, RZ, P2 ;  /* 0x000000ff0000720c */ /* 0x040fe200017a4270 */
        /* <DEDUP_REMOVED lines=11> */
[----:B0-----:R-:W-:Y:S01]  /*93f0*/  IADD3 R8, P3, R7, R4, RZ ;  /* 0x0000000407087210 */ /* 0x001fe20007f7e0ff */
[----:B------:R-:W-:Y:S01]  /*9400*/  FMUL R63, R63, R154 ;  /* 0x0000009a3f3f7220 */ /* 0x000fe20000400000 */
[----:B------:R-:W-:Y:S01]  /*9410*/  F2FP.F16.F32.PACK_AB R53, RZ, R53 ;  /* 0x00000035ff35723e */ /* 0x000fe200000000ff */
[----:B------:R-:W-:Y:S01]  /*9420*/  @P4 STG.E.U16 desc[UR36][R4.64+0x2], R25 ;  /* 0x0000021904004986 */ /* 0x000fe2000c101524 */
[----:B------:R-:W-:Y:S01]  /*9430*/  IADD3 R14, P4, R7, R4, RZ ;  /* 0x00000004070e7210 */ /* 0x000fe20007f9e0ff */
[----:B------:R-:W-:Y:S01]  /*9440*/  IMAD.X R9, R6, 0x1, R5, P3 ;  /* 0x0000000106097824 */ /* 0x000fe200018e0605 */
[----:B------:R-:W-:Y:S01]  /*9450*/  ISETP.GT.AND P3, PT, R0, 0x9, P2 ;  /* 0x000000090000780c */ /* 0x000fe20001764270 */
[-C--:B------:R-:W-:Y:S01]  /*9460*/  FMUL R64, R64, R154.reuse ;  /* 0x0000009a40407220 */ /* 0x080fe20000400000 */
[----:B------:R-:W-:Y:S01]  /*9470*/  IADD3.X R15, R6, R5, RZ, P4, !PT ;  /* 0x00000005060f7210 */ /* 0x000fe200027fe4ff */
[-C--:B------:R-:W-:Y:S01]  /*9480*/  FMUL R65, R65, R154.reuse ;  /* 0x0000009a41417220 */ /* 0x080fe20000400000 */
        /* <DEDUP_REMOVED lines=35> */
[--C-:B------:R-:W-:Y:S01]  /*96c0*/  @P0 IMAD.MOV.U32 R6, RZ, RZ, R12.reuse ;  /* 0x000000ffff060224 */ /* 0x100fe200078e000c */
[----:B------:R-:W-:Y:S01]  /*96d0*/  F2FP.F16.F32.PACK_AB R63, RZ, R63 ;  /* 0x0000003fff3f723e */ /* 0x000fe200000000ff */
[--C-:B------:R-:W-:Y:S01]  /*96e0*/  @P0 IMAD.MOV.U32 R7, RZ, RZ, R13.reuse ;  /* 0x000000ffff070224 */ /* 0x100fe200078e000d */
[----:B------:R-:W-:Y:S01]  /*96f0*/  F2FP.F16.F32.PACK_AB R64, RZ, R64 ;  /* 0x00000040ff40723e */ /* 0x000fe200000000ff */
[-C--:B------:R-:W-:Y:S01]  /*9700*/  FMUL R75, R75, R154.reuse ;  /* 0x0000009a4b4b7220 */ /* 0x080fe20000400000 */
[----:B------:R-:W-:Y:S01]  /*9710*/  F2FP.F16.F32.PACK_AB R65, RZ, R65 ;  /* 0x00000041ff41723e */ /* 0x000fe200000000ff */
[-C--:B------:R-:W-:Y:S01]  /*9720*/  FMUL R76, R76, R154.reuse ;  /* 0x0000009a4c4c7220 */ /* 0x080fe20000400000 */
[----:B------:R0:W-:Y:S01]  /*9730*/  @P0 STG.E.U16 desc[UR36][R6.64+0x20], R34 ;  /* 0x0000202206000986 */ /* 0x0001e2000c101524 */
        /* <DEDUP_REMOVED lines=11> */
[--C-:B0-----:R-:W-:Y:S01]  /*97f0*/  @P3 IMAD.MOV.U32 R6, RZ, RZ, R12.reuse ;  /* 0x000000ffff063224 */ /* 0x101fe200078e000c */
        /* <DEDUP_REMOVED lines=18> */
[----:B0-----:R-:W-:Y:S01]  /*9920*/  @P0 IMAD.MOV.U32 R6, RZ, RZ, R12 ;  /* 0x000000ffff060224 */ /* 0x001fe200078e000c */
[----:B------:R-:W-:Y:S01]  /*9930*/  F2FP.F16.F32.PACK_AB R77, RZ, R77 ;  /* 0x0000004dff4d723e */ /* 0x000fe200000000ff */
[----:B------:R-:W-:Y:S01]  /*9940*/  @P0 IMAD.MOV.U32 R7, RZ, RZ, R13 ;  /* 0x000000ffff070224 */ /* 0x000fe200078e000d */
[----:B------:R-:W-:Y:S01]  /*9950*/  F2FP.F16.F32.PACK_AB R78, RZ, R78 ;  /* 0x0000004eff4e723e */ /* 0x000fe200000000ff */
[----:B------:R-:W-:Y:S01]  /*9960*/  FMUL R87, R87, R154 ;  /* 0x0000009a57577220 */ /* 0x000fe20000400000 */
[----:B------:R-:W-:-:S02]  /*9970*/  F2FP.F16.F32.PACK_AB R79, RZ, R79 ;  /* 0x0000004fff4f723e */ /* 0x000fc400000000ff */
[----:B------:R0:W-:Y:S01]  /*9980*/  @P0 STG.E.U16 desc[UR36][R6.64+0x30], R38 ;  /* 0x0000302606000986 */ /* 0x0001e2000c101524 */
[----:B------:R-:W-:Y:S02]  /*9990*/  ISETP.GT.AND P0, PT, R0, 0x20, P2 ;  /* 0x000000200000780c */ /* 0x000fe40001704270 */
[----:B------:R-:W-:Y:S02]  /*99a0*/  F2FP.F16.F32.PACK_AB R80, RZ, R80 ;  /* 0x00000050ff50723e */ /* 0x000fe400000000ff */
[----:B------:R-:W-:Y:S02]  /*99b0*/  F2FP.F16.F32.PACK_AB R81, RZ, R81 ;  /* 0x00000051ff51723e */ /* 0x000fe400000000ff */
[----:B------:R-:W-:Y:S02]  /*99c0*/  F2FP.F16.F32.PACK_AB R82, RZ, R82 ;  /* 0x00000052ff52723e */ /* 0x000fe400000000ff */
[----:B------:R-:W-:Y:S02]  /*99d0*/  F2FP.F16.F32.PACK_AB R83, RZ, R83 ;  /* 0x00000053ff53723e */ /* 0x000fe400000000ff */
[----:B------:R-:W-:Y:S01]  /*99e0*/  F2FP.F16.F32.PACK_AB R84, RZ, R84 ;  /* 0x00000054ff54723e */ /* 0x000fe200000000ff */
[----:B0-----:R-:W-:Y:S01]  /*99f0*/  @P3 IMAD.MOV.U32 R7, RZ, RZ, R13 ;  /* 0x000000ffff073224 */ /* 0x001fe200078e000d */
[----:B------:R-:W-:-:S02]  /*9a00*/  @P3 MOV R6, R12 ;  /* 0x0000000c00063202 */ /* 0x000fc40000000f00 */
[----:B------:R-:W-:Y:S02]  /*9a10*/  F2FP.F16.F32.PACK_AB R85, RZ, R85 ;  /* 0x00000055ff55723e */ /* 0x000fe400000000ff */
[----:B------:R-:W-:Y:S01]  /*9a20*/  F2FP.F16.F32.PACK_AB R86, RZ, R86 ;  /* 0x00000056ff56723e */ /* 0x000fe200000000ff */
[----:B------:R0:W-:Y:S01]  /*9a30*/  @P3 STG.E.U16 desc[UR36][R6.64+0x32], R39 ;  /* 0x0000322706003986 */ /* 0x0001e2000c101524 */
[C---:B------:R-:W-:Y:S02]  /*9a40*/  ISETP.GT.AND P3, PT, R0.reuse, 0x21, P2 ;  /* 0x000000210000780c */ /* 0x040fe40001764270 */
[----:B------:R-:W-:Y:S01]  /*9a50*/  F2FP.F16.F32.PACK_AB R87, RZ, R87 ;  /* 0x00000057ff57723e */ /* 0x000fe200000000ff */
[----:B------:R-:W-:Y:S01]  /*9a60*/  @P4 STG.E.U16 desc[UR36][R4.64+0x40], R40 ;  /* 0x0000402804004986 */ /* 0x000fe2000c101524 */
[----:B------:R-:W-:-:S03]  /*9a70*/  ISETP.GT.AND P4, PT, R0, 0x28, P1 ;  /* 0x000000280000780c */ /* 0x000fc60000f84270 */
[----:B------:R-:W-:Y:S01]  /*9a80*/  @P5 STG.E.U16 desc[UR36][R4.64+0x42], R41 ;  /* 0x0000422904005986 */ /* 0x000fe2000c101524 */
[----:B------:R-:W-:Y:S01]  /*9a90*/  ISETP.GT.AND P5, PT, R0, 0x29, P1 ;  /* 0x000000290000780c */ /* 0x000fe20000fa4270 */
[----:B0-----:R-:W-:Y:S02]  /*9aa0*/  @P0 IMAD.MOV.U32 R6, RZ, RZ, R12 ;  /* 0x000000ffff060224 */ /* 0x001fe400078e000c */
[----:B------:R-:W-:-:S05]  /*9ab0*/  @P0 IMAD.MOV.U32 R7, RZ, RZ, R13 ;  /* 0x000000ffff070224 */ /* 0x000fca00078e000d */
[----:B------:R0:W-:Y:S01]  /*9ac0*/  @P0 STG.E.U16 desc[UR36][R6.64+0x40], R42 ;  /* 0x0000402a06000986 */ /* 0x0001e2000c101524 */
[----:B------:R-:W-:Y:S01]  /*9ad0*/  ISETP.GT.AND P0, PT, R0, 0x28, P2 ;  /* 0x000000280000780c */ /* 0x000fe20001704270 */
[----:B0-----:R-:W-:Y:S02]  /*9ae0*/  @P3 IMAD.MOV.U32 R6, RZ, RZ, R12 ;  /* 0x000000ffff063224 */ /* 0x001fe400078e000c */
[----:B------:R-:W-:-:S05]  /*9af0*/  @P3 IMAD.MOV.U32 R7, RZ, RZ, R13 ;  /* 0x000000ffff073224 */ /* 0x000fca00078e000d */
[----:B------:R0:W-:Y:S01]  /*9b00*/  @P3 STG.E.U16 desc[UR36][R6.64+0x42], R43 ;  /* 0x0000422b06003986 */ /* 0x0001e2000c101524 */
[----:B------:R-:W-:-:S03]  /*9b10*/  ISETP.GT.AND P3, PT, R0, 0x29, P2 ;  /* 0x000000290000780c */ /* 0x000fc60001764270 */
[----:B------:R-:W-:Y:S01]  /*9b20*/  @P4 STG.E.U16 desc[UR36][R4.64+0x50], R44 ;  /* 0x0000502c04004986 */ /* 0x000fe2000c101524 */
[----:B------:R-:W-:-:S03]  /*9b30*/  ISETP.GT.AND P4, PT, R0, 0x30, P1 ;  /* 0x000000300000780c */ /* 0x000fc60000f84270 */
[----:B------:R-:W-:Y:S01]  /*9b40*/  @P5 STG.E.U16 desc[UR36][R4.64+0x52], R45 ;  /* 0x0000522d04005986 */ /* 0x000fe2000c101524 */
[----:B------:R-:W-:Y:S01]  /*9b50*/  ISETP.GT.AND P5, PT, R0, 0x31, P1 ;  /* 0x000000310000780c */ /* 0x000fe20000fa4270 */
[----:B0-----:R-:W-:Y:S02]  /*9b60*/  @P0 IMAD.MOV.U32 R6, RZ, RZ, R12 ;  /* 0x000000ffff060224 */ /* 0x001fe400078e000c */
[----:B------:R-:W-:-:S05]  /*9b70*/  @P0 IMAD.MOV.U32 R7, RZ, RZ, R13 ;  /* 0x000000ffff070224 */ /* 0x000fca00078e000d */
[----:B------:R0:W-:Y:S01]  /*9b80*/  @P0 STG.E.U16 desc[UR36][R6.64+0x50], R46 ;  /* 0x0000502e06000986 */ /* 0x0001e2000c101524 */
[----:B------:R-:W-:Y:S02]  /*9b90*/  ISETP.GT.AND P0, PT, R0, 0x30, P2 ;  /* 0x000000300000780c */ /* 0x000fe40001704270 */
[----:B0-----:R-:W-:Y:S01]  /*9ba0*/  @P3 MOV R6, R12 ;  /* 0x0000000c00063202 */ /* 0x001fe20000000f00 */
        /* <DEDUP_REMOVED lines=98> */
[C---:B------:R-:W-:Y:S02]  /*a1d0*/  ISETP.GT.AND P3, PT, R0.reuse, 0x78, P1 ;  /* 0x000000780000780c */ /* 0x040fe40000f64270 */
[C---:B------:R-:W-:Y:S01]  /*a1e0*/  ISETP.GT.AND P1, PT, R0.reuse, 0x79, P1 ;  /* 0x000000790000780c */ /* 0x040fe20000f24270 */
[----:B------:R-:W-:Y:S01]  /*a1f0*/  @P4 STG.E.U16 desc[UR36][R4.64+0xe0], R80 ;  /* 0x0000e05004004986 */ /* 0x000fe2000c101524 */
[----:B------:R-:W-:-:S03]  /*a200*/  ISETP.GT.AND P4, PT, R0, 0x71, P2 ;  /* 0x000000710000780c */ /* 0x000fc60001784270 */
[----:B------:R-:W-:Y:S01]  /*a210*/  @P5 STG.E.U16 desc[UR36][R4.64+0xe2], R81 ;  /* 0x0000e25104005986 */ /* 0x000fe2000c101524 */
[C---:B------:R-:W-:Y:S02]  /*a220*/  ISETP.GT.AND P5, PT, R0.reuse, 0x78, P2 ;  /* 0x000000780000780c */ /* 0x040fe400017a4270 */
[----:B------:R-:W-:Y:S01]  /*a230*/  ISETP.GT.AND P2, PT, R0, 0x79, P2 ;  /* 0x000000790000780c */ /* 0x000fe20001744270 */
[----:B0-----:R-:W-:Y:S02]  /*a240*/  @P0 IMAD.MOV.U32 R6, RZ, RZ, R12 ;  /* 0x000000ffff060224 */ /* 0x001fe400078e000c */
[----:B------:R-:W-:-:S05]  /*a250*/  @P0 IMAD.MOV.U32 R7, RZ, RZ, R13 ;  /* 0x000000ffff070224 */ /* 0x000fca00078e000d */
[----:B------:R0:W-:Y:S02]  /*a260*/  @P0 STG.E.U16 desc[UR36][R6.64+0xe0], R82 ;  /* 0x0000e05206000986 */ /* 0x0001e4000c101524 */
[----:B0-----:R-:W-:Y:S02]  /*a270*/  @P4 IMAD.MOV.U32 R6, RZ, RZ, R12 ;  /* 0x000000ffff064224 */ /* 0x001fe400078e000c */
[----:B------:R-:W-:-:S05]  /*a280*/  @P4 IMAD.MOV.U32 R7, RZ, RZ, R13 ;  /* 0x000000ffff074224 */ /* 0x000fca00078e000d */
[----:B------:R-:W-:Y:S04]  /*a290*/  @P4 STG.E.U16 desc[UR36][R6.64+0xe2], R83 ;  /* 0x0000e25306004986 */ /* 0x000fe8000c101524 */
[----:B------:R-:W-:Y:S04]  /*a2a0*/  @P3 STG.E.U16 desc[UR36][R4.64+0xf0], R84 ;  /* 0x0000f05404003986 */ /* 0x000fe8000c101524 */
[----:B------:R0:W-:Y:S02]  /*a2b0*/  @P1 STG.E.U16 desc[UR36][R4.64+0xf2], R85 ;  /* 0x0000f25504001986 */ /* 0x0001e4000c101524 */
[----:B0-----:R-:W-:-:S02]  /*a2c0*/  @P5 IMAD.MOV.U32 R4, RZ, RZ, R12 ;  /* 0x000000ffff045224 */ /* 0x001fc400078e000c */
[----:B------:R-:W-:-:S05]  /*a2d0*/  @P5 IMAD.MOV.U32 R5, RZ, RZ, R13 ;  /* 0x000000ffff055224 */ /* 0x000fca00078e000d */
[----:B------:R0:W-:Y:S04]  /*a2e0*/  @P5 STG.E.U16 desc[UR36][R4.64+0xf0], R86 ;  /* 0x0000f05604005986 */ /* 0x0001e8000c101524 */
[----:B------:R0:W-:Y:S02]  /*a2f0*/  @P2 STG.E.U16 desc[UR36][R12.64+0xf2], R87 ;  /* 0x0000f2570c002986 */ /* 0x0001e4000c101524 */
.L_x_281:
[----:B------:R-:W-:Y:S05]  /*a300*/  BSYNC B0 ;  /* 0x0000000000007941 */ /* 0x000fea0003800000 */
.L_x_29:
[----:B------:R-:W-:Y:S01]  /*a310*/  ULDC UR4, c[0x0][0xc] ;  /* 0x0000030000047ab9 */ /* 0x000fe20000000800 */
[----:B------:R-:W-:Y:S01]  /*a320*/  ULDC UR5, c[0x0][0x10] ;  /* 0x0000040000057ab9 */ /* 0x000fe20000000800 */
[----:B0-----:R-:W0:Y:S01]  /*a330*/  LDC R3, c[0x0][0x14] ;  /* 0x00000500ff037b82 */ /* 0x001e220000000800 */
[----:B------:R-:W-:Y:S01]  /*a340*/  UIMAD.WIDE.U32 UR4, UR4, UR5, URZ ;  /* 0x00000005040472a5 */ /* 0x000fe2000f8e003f */
[----:B------:R-:W-:Y:S01]  /*a350*/  PRMT R0, RZ, 0x7610, R0 ;  /* 0x00007610ff007816 */ /* 0x000fe20000000000 */
[----:B------:R-:W-:Y:S02]  /*a360*/  IMAD.MOV.U32 R153, RZ, RZ, -0x1 ;  /* 0xffffffffff997424 */ /* 0x000fe400078e00ff */
[----:B------:R-:W-:Y:S02]  /*a370*/  IMAD.MOV.U32 R23, RZ, RZ, -0x1 ;  /* 0xffffffffff177424 */ /* 0x000fe400078e00ff */
[----:B0-----:R-:W-:-:S04]  /*a380*/  IMAD.WIDE.U32 R16, R3, UR4, R16 ;  /* 0x0000000403107c25 */ /* 0x001fc8000f8e0010 */
[----:B------:R-:W-:Y:S01]  /*a390*/  IMAD R3, R3, UR5, RZ ;  /* 0x0000000503037c24 */ /* 0x000fe2000f8e02ff */
[----:B------:R-:W-:Y:S02]  /*a3a0*/  ULDC.64 UR4, c[0x0][0x650] ;  /* 0x0001940000047ab9 */ /* 0x000fe40000000a00 */
[----:B------:R-:W-:Y:S02]  /*a3b0*/  ISETP.GE.U32.AND P0, PT, R16, UR4, PT ;  /* 0x0000000410007c0c */ /* 0x000fe4000bf06070 */
[----:B------:R-:W-:-:S04]  /*a3c0*/  IADD3 R17, R17, R3, RZ ;  /* 0x0000000311117210 */ /* 0x000fc80007ffe0ff */
[----:B------:R-:W-:-:S13]  /*a3d0*/  ISETP.GE.U32.AND.EX P0, PT, R17, UR5, PT, P0 ;  /* 0x0000000511007c0c */ /* 0x000fda000bf06100 */
[----:B------:R-:W-:Y:S05]  /*a3e0*/  @P0 BRA `(.L_x_282) ;  /* 0x0000000400640947 */ /* 0x000fea0003800000 */
[----:B------:R-:W0:Y:S01]  /*a3f0*/  S2R R12, SR_CTAID.X ;  /* 0x00000000000c7919 */ /* 0x000e220000002500 */
[----:B-12---:R-:W1:Y:S01]  /*a400*/  LDC.64 R10, c[0x0][0x628] ;  /* 0x00018a00ff0a7b82 */ /* 0x006e620000000a00 */
[----:B------:R-:W-:Y:S01]  /*a410*/  ULDC UR4, c[0x0][0x150] ;  /* 0x0000540000047ab9 */ /* 0x000fe20000000800 */
[----:B------:R-:W-:Y:S01]  /*a420*/  IMAD.MOV.U32 R8, RZ, RZ, R16 ;  /* 0x000000ffff087224 */ /* 0x000fe200078e0010 */
[----:B------:R-:W2:Y:S01]  /*a430*/  S2R R24, SR_CTAID.Y ;  /* 0x0000000000187919 */ /* 0x000ea20000002600 */
[----:B------:R-:W-:-:S04]  /*a440*/  IMAD.MOV.U32 R9, RZ, RZ, R17 ;  /* 0x000000ffff097224 */ /* 0x000fc800078e0011 */
[----:B------:R-:W2:Y:S08]  /*a450*/  LDC R21, c[0x0][0x144] ;  /* 0x00005100ff157b82 */ /* 0x000eb00000000800 */
[----:B------:R-:W2:Y:S08]  /*a460*/  LDC R0, c[0x0][0x630] ;  /* 0x00018c00ff007b82 */ /* 0x000eb00000000800 */
[----:B------:R-:W2:Y:S01]  /*a470*/  LDC.64 R14, c[0x0][0x620] ;  /* 0x00018800ff0e7b82 */ /* 0x000ea20000000a00 */
[----:B-1----:R-:W-:-:S04]  /*a480*/  ISETP.NE.U32.AND P0, PT, R10, RZ, PT ;  /* 0x000000ff0a00720c */ /* 0x002fc80003f05070 */
[----:B------:R-:W-:Y:S02]  /*a490*/  ISETP.NE.AND.EX P0, PT, R11, RZ, PT, P0 ;  /* 0x000000ff0b00720c */ /* 0x000fe40003f05300 */
[----:B0-----:R-:W-:-:S05]  /*a4a0*/  I2FP.F32.U32 R3, R12 ;  /* 0x0000000c00037245 */ /* 0x001fca0000201000 */
[----:B------:R-:W-:-:S04]  /*a4b0*/  FMUL R3, R3, UR4 ;  /* 0x0000000403037c20 */ /* 0x000fc80008400000 */
[----:B------:R0:W1:Y:S02]  /*a4c0*/  F2I.U32.TRUNC.NTZ R20, R3 ;  /* 0x0000000300147305 */ /* 0x000064000020f000 */
[----:B------:R-:W-:Y:S05]  /*a4d0*/  @!P0 BRA `(.L_x_283) ;  /* 0x0000000000288947 */ /* 0x000fea0003800000 */
[----:B0-----:R-:W0:Y:S02]  /*a4e0*/  LDC R3, c[0x0][0x634] ;  /* 0x00018d00ff037b82 */ /* 0x001e240000000800 */
        /* <DEDUP_REMOVED lines=9> */
.L_x_283:
[----:B------:R-:W3:Y:S01]  /*a580*/  LDC.64 R28, c[0x0][0x640] ;  /* 0x00019000ff1c7b82 */ /* 0x000ee20000000a00 */
[-CC-:B--2---:R-:W-:Y:S01]  /*a590*/  SHF.R.U64 R23, R8, R0.reuse, R9.reuse ;  /* 0x0000000008177219 */ /* 0x184fe20000001209 */
[----:B-1----:R-:W-:Y:S01]  /*a5a0*/  IMAD.MOV R20, RZ, RZ, -R20 ;  /* 0x000000ffff147224 */ /* 0x002fe200078e0a14 */
[----:B------:R-:W-:Y:S01]  /*a5b0*/  SHF.R.U32.HI R0, RZ, R0, R9 ;  /* 0x00000000ff007219 */ /* 0x000fe20000011609 */
[----:B------:R-:W-:Y:S01]  /*a5c0*/  ULDC UR4, c[0x0][0x154] ;  /* 0x0000550000047ab9 */ /* 0x000fe20000000800 */
[----:B0-----:R-:W-:Y:S01]  /*a5d0*/  IADD3 R3, P0, RZ, -R23, RZ ;  /* 0x80000017ff037210 */ /* 0x001fe20007f1e0ff */
[----:B------:R-:W-:Y:S02]  /*a5e0*/  IMAD R21, R21, R20, R12 ;  /* 0x0000001415157224 */ /* 0x000fe400078e020c */
[----:B------:R-:W0:Y:S01]  /*a5f0*/  LDC R6, c[0x0][0x618] ;  /* 0x00018600ff067b82 */ /* 0x000e220000000800 */
[----:B------:R-:W-:Y:S01]  /*a600*/  IADD3.X R5, RZ, ~R0, RZ, P0, !PT ;  /* 0x80000000ff057210 */ /* 0x000fe200007fe4ff */
[----:B------:R-:W-:-:S04]  /*a610*/  IMAD.MOV.U32 R7, RZ, RZ, 0x1 ;  /* 0x00000001ff077424 */ /* 0x000fc800078e00ff */
[-C--:B------:R-:W-:Y:S02]  /*a620*/  IMAD R0, R5, R14.reuse, RZ ;  /* 0x0000000e05007224 */ /* 0x080fe400078e02ff */
[----:B------:R-:W1:Y:S01]  /*a630*/  LDC R8, c[0x0][0x608] ;  /* 0x00018200ff087b82 */ /* 0x000e620000000800 */
[----:B------:R-:W-:-:S04]  /*a640*/  IMAD.WIDE.U32 R4, R3, R14, R16 ;  /* 0x0000000e03047225 */ /* 0x000fc800078e0010 */
[----:B------:R-:W-:Y:S01]  /*a650*/  IMAD R3, R3, R15, R0 ;  /* 0x0000000f03037224 */ /* 0x000fe200078e0200 */
[----:B------:R-:W-:Y:S02]  /*a660*/  I2FP.F32.U32 R0, R24 ;  /* 0x0000001800007245 */ /* 0x000fe40000201000 */
[----:B------:R-:W2:Y:S01]  /*a670*/  LDC R26, c[0x0][0x658] ;  /* 0x00019600ff1a7b82 */ /* 0x000ea20000000800 */
[----:B------:R-:W-:Y:S01]  /*a680*/  IMAD.IADD R3, R5, 0x1, R3 ;  /* 0x0000000105037824 */ /* 0x000fe200078e0203 */
[----:B---3--:R-:W-:Y:S01]  /*a690*/  ISETP.NE.U32.AND P0, PT, R28, RZ, PT ;  /* 0x000000ff1c00720c */ /* 0x008fe20003f05070 */
[----:B------:R-:W-:Y:S01]  /*a6a0*/  FMUL R0, R0, UR4 ;  /* 0x0000000400007c20 */ /* 0x000fe20008400000 */
[----:B------:R-:W-:Y:S02]  /*a6b0*/  IMAD.MOV.U32 R5, RZ, RZ, -0x1 ;  /* 0xffffffffff057424 */ /* 0x000fe400078e00ff */
[----:B------:R-:W-:Y:S01]  /*a6c0*/  ISETP.NE.AND.EX P0, PT, R29, RZ, PT, P0 ;  /* 0x000000ff1d00720c */ /* 0x000fe20003f05300 */
[----:B------:R3:W2:Y:S01]  /*a6d0*/  F2I.U32.TRUNC.NTZ R13, R0 ;  /* 0x00000000000d7305 */ /* 0x0006a2000020f000 */
[----:B------:R-:W3:Y:S01]  /*a6e0*/  LDC R15, c[0x0][0x148] ;  /* 0x00005200ff0f7b82 */ /* 0x000ee20000000800 */
[----:B0-----:R-:W-:-:S02]  /*a6f0*/  SHF.R.U64 R12, R4, R6, R3 ;  /* 0x00000006040c7219 */ /* 0x001fc40000001203 */
[----:B------:R-:W-:-:S05]  /*a700*/  SHF.R.U32.HI R3, RZ, R6, R3 ;  /* 0x00000006ff037219 */ /* 0x000fca0000011603 */
[----:B------:R-:W0:Y:S01]  /*a710*/  LDC R20, c[0x0][0x600] ;  /* 0x00018000ff147b82 */ /* 0x000e220000000800 */
[-CC-:B-1----:R-:W-:Y:S02]  /*a720*/  SHF.R.U64 R10, R12, R8.reuse, R3.reuse ;  /* 0x000000080c0a7219 */ /* 0x182fe40000001203 */
[----:B------:R-:W-:-:S05]  /*a730*/  SHF.R.U32.HI R3, RZ, R8, R3 ;  /* 0x00000008ff037219 */ /* 0x000fca0000011603 */
[----:B------:R-:W1:Y:S01]  /*a740*/  LDC R27, c[0x0][0x648] ;  /* 0x00019200ff1b7b82 */ /* 0x000e620000000800 */
[-C--:B--2---:R-:W-:Y:S02]  /*a750*/  SHF.L.U32 R4, R5, R26.reuse, RZ ;  /* 0x0000001a05047219 */ /* 0x084fe400000006ff */
[--C-:B------:R-:W-:Y:S02]  /*a760*/  SHF.R.U64 R14, R10, R26, R3.reuse ;  /* 0x0000001a0a0e7219 */ /* 0x100fe40000001203 */
[----:B------:R-:W-:Y:S02]  /*a770*/  LOP3.LUT R25, RZ, R4, RZ, 0x33, !PT ;  /* 0x00000004ff197212 */ /* 0x000fe400078e33ff */
[-C--:B------:R-:W-:Y:S01]  /*a780*/  SHF.R.U32.HI R5, RZ, R26.reuse, R3 ;  /* 0x0000001aff057219 */ /* 0x080fe20000011603 */
[----:B------:R-:W2:Y:S01]  /*a790*/  LDC R30, c[0x0][0x638] ;  /* 0x00018e00ff1e7b82 */ /* 0x000ea20000000800 */
[----:B------:R-:W-:Y:S01]  /*a7a0*/  SHF.L.U32 R152, R7, R26, RZ ;  /* 0x0000001a07987219 */ /* 0x000fe200000006ff */
[----:B------:R-:W-:-:S06]  /*a7b0*/  IMAD.MOV.U32 R4, RZ, RZ, R14 ;  /* 0x000000ffff047224 */ /* 0x000fcc00078e000e */
[----:B------:R-:W0:Y:S01]  /*a7c0*/  LDC R31, c[0x0][0x610] ;  /* 0x00018400ff1f7b82 */ /* 0x000e220000000800 */
[----:B------:R-:W-:Y:S05]  /*a7d0*/  @!P0 BRA `(.L_x_284) ;  /* 0x0000000000288947 */ /* 0x000fea0003800000 */
[----:B------:R-:W4:Y:S02]  /*a7e0*/  LDC R3, c[0x0][0x64c] ;  /* 0x00019300ff037b82 */ /* 0x000f240000000800 */
[----:B----4-:R-:W-:-:S05]  /*a7f0*/  IADD3 R3, P0, R14, R3, RZ ;  /* 0x000000030e037210 */ /* 0x010fca0007f1e0ff */
[----:B------:R-:W-:-:S04]  /*a800*/  IMAD.X R11, RZ, RZ, R5, P0 ;  /* 0x000000ffff0b7224 */ /* 0x000fc800000e0605 */
[----:B------:R-:W-:-:S04]  /*a810*/  IMAD.WIDE.U32 R4, R11, R28, RZ ;  /* 0x0000001c0b047225 */ /* 0x000fc800078e00ff */
[----:B------:R-:W-:-:S04]  /*a820*/  IMAD.WIDE.U32 R6, P0, R3, R29, R4 ;  /* 0x0000001d03067225 */ /* 0x000fc80007800004 */
[----:B------:R-:W-:Y:S01]  /*a830*/  IMAD.WIDE.U32 R4, R3, R28, RZ ;  /* 0x0000001c03047225 */ /* 0x000fe200078e00ff */
[----:B------:R-:W-:-:S03]  /*a840*/  MOV R8, R7 ;  /* 0x0000000700087202 */ /* 0x000fc60000000f00 */
[----:B------:R-:W-:Y:S01]  /*a850*/  IMAD.X R9, RZ, RZ, RZ, P0 ;  /* 0x000000ffff097224 */ /* 0x000fe200000e06ff */
[----:B------:R-:W-:-:S05]  /*a860*/  IADD3 RZ, P0, R5, R6, RZ ;  /* 0x0000000605ff7210 */ /* 0x000fca0007f1e0ff */
[----:B------:R-:W-:-:S08]  /*a870*/  IMAD.WIDE.U32.X R4, R11, R29, R8, P0 ;  /* 0x0000001d0b047225 */ /* 0x000fd000000e0408 */
.L_x_284:
[----:B------:R-:W-:Y:S01]  /*a880*/  ISETP.NE.AND P0, PT, R2, 0x1, PT ;  /* 0x000000010200780c */ /* 0x000fe20003f05270 */
[----:B0-----:R-:W-:Y:S01]  /*a890*/  VIADD R7, R20, 0xffffffff ;  /* 0xffffffff14077836 */ /* 0x001fe20000000000 */
[----:B-1-3--:R-:W-:Y:S01]  /*a8a0*/  SHF.R.U64 R0, R4, R27, R5 ;  /* 0x0000001b04007219 */ /* 0x00afe20000001205 */
[----:B------:R-:W-:Y:S01]  /*a8b0*/  IMAD.MOV R13, RZ, RZ, -R13 ;  /* 0x000000ffff0d7224 */ /* 0x000fe200078e0a0d */
[----:B------:R-:W-:Y:S01]  /*a8c0*/  LOP3.LUT R5, R10, R25, RZ, 0xc0, !PT ;  /* 0x000000190a057212 */ /* 0x000fe200078ec0ff */
[----:B------:R-:W-:Y:S02]  /*a8d0*/  IMAD.MOV.U32 R4, RZ, RZ, 0x1 ;  /* 0x00000001ff047424 */ /* 0x000fe400078e00ff */
[----:B------:R-:W-:Y:S02]  /*a8e0*/  IMAD.MOV R3, RZ, RZ, -R0 ;  /* 0x000000ffff037224 */ /* 0x000fe400078e0a00 */
[----:B------:R-:W-:Y:S01]  /*a8f0*/  IMAD R152, R152, R0, R5 ;  /* 0x0000000098987224 */ /* 0x000fe200078e0205 */
[----:B------:R-:W-:Y:S01]  /*a900*/  LOP3.LUT R5, R12, R7, RZ, 0xc0, !PT ;  /* 0x000000070c057212 */ /* 0x000fe200078ec0ff */
[----:B--2---:R-:W-:-:S02]  /*a910*/  IMAD R0, R3, R30, R14 ;  /* 0x0000001e03007224 */ /* 0x004fc400078e020e */
[----:B------:R-:W-:Y:S02]  /*a920*/  @P0 IMAD R21, R15, R13, R24 ;  /* 0x0000000d0f150224 */ /* 0x000fe400078e0218 */
[----:B------:R-:W-:Y:S01]  /*a930*/  IMAD R3, R0, R20, R5 ;  /* 0x0000001400037224 */ /* 0x000fe200078e0205 */
[----:B------:R-:W-:Y:S01]  /*a940*/  PRMT R0, R4, 0x7610, R0 ;  /* 0x0000761004007816 */ /* 0x000fe20000000000 */
[----:B------:R-:W-:-:S05]  /*a950*/  IMAD R152, R152, R31, R21 ;  /* 0x0000001f98987224 */ /* 0x000fca00078e0215 */
[----:B------:R-:W-:Y:S02]  /*a960*/  SEL R153, R3, R152, !P0 ;  /* 0x0000009803997207 */ /* 0x000fe40004000000 */
[----:B------:R-:W-:-:S07]  /*a970*/  SEL R152, R152, R3, !P0 ;  /* 0x0000000398987207 */ /* 0x000fce0004000000 */
.L_x_282:
[----:B------:R-:W-:-:S13]  /*a980*/  LOP3.LUT P0, RZ, R0, 0xff, RZ, 0xc0, !PT ;  /* 0x000000ff00ff7812 */ /* 0x000fda000780c0ff */
[----:B------:R-:W-:Y:S05]  /*a990*/  @P0 BRA `(.L_x_285) ;  /* 0xffffff6400980947 */ /* 0x000fea000383ffff */
[----:B------:R-:W-:Y:S05]  /*a9a0*/  EXIT ;  /* 0x000000000000794d */ /* 0x000fea0003800000 */
.L_x_4:
[----:B0-----:R-:W-:Y:S01]  /*a9b0*/  ULDC.64 UR4, c[0x0][0x650] ;  /* 0x0001940000047ab9 */ /* 0x001fe20000000a00 */
        /* <DEDUP_REMOVED lines=8> */
[----:B------:R-:W-:Y:S01]  /*aa40*/  MOV R10, R16 ;  /* 0x00000010000a7202 */ /* 0x000fe20000000f00 */
[----:B------:R-:W-:-:S06]  /*aa50*/  IMAD.MOV.U32 R11, RZ, RZ, R17 ;  /* 0x000000ffff0b7224 */ /* 0x000fcc00078e0011 */
        /* <DEDUP_REMOVED lines=15> */
.L_x_287:
[--C-:B------:R-:W-:Y:S01]  /*ab50*/  SHF.R.U64 R12, R10, R14, R11.reuse ;  /* 0x0000000e0a0c7219 */ /* 0x100fe2000000120b */
[----:B------:R-:W0:Y:S01]  /*ab60*/  LDC R22, c[0x0][0x618] ;  /* 0x00018600ff167b82 */ /* 0x000e220000000800 */
[----:B------:R-:W-:Y:S01]  /*ab70*/  I2FP.F32.U32 R6, R4 ;  /* 0x0000000400067245 */ /* 0x000fe20000201000 */
[----:B------:R-:W-:Y:S01]  /*ab80*/  ULDC UR4, c[0x0][0x150] ;  /* 0x0000540000047ab9 */ /* 0x000fe20000000800 */
[----:B------:R-:W-:Y:S02]  /*ab90*/  SHF.R.U32.HI R5, RZ, R14, R11 ;  /* 0x0000000eff057219 */ /* 0x000fe4000001160b */
[----:B------:R-:W-:Y:S01]  /*aba0*/  IADD3 R9, P0, RZ, -R12, RZ ;  /* 0x8000000cff097210 */ /* 0x000fe20007f1e0ff */
[----:B------:R-:W-:Y:S01]  /*abb0*/  FMUL R11, R6, UR4 ;  /* 0x00000004060b7c20 */ /* 0x000fe20008400000 */
[----:B------:R-:W-:Y:S01]  /*abc0*/  ULDC UR4, c[0x0][0x154] ;  /* 0x0000550000047ab9 */ /* 0x000fe20000000800 */
[----:B------:R-:W1:Y:S02]  /*abd0*/  LDC.64 R24, c[0x0][0x640] ;  /* 0x00019000ff187b82 */ /* 0x000e640000000a00 */
[----:B------:R-:W-:-:S02]  /*abe0*/  IMAD.X R5, RZ, RZ, ~R5, P0 ;  /* 0x000000ffff057224 */ /* 0x000fc400000e0e05 */
[----:B------:R-:W2:Y:S01]  /*abf0*/  F2I.U32.TRUNC.NTZ R11, R11 ;  /* 0x0000000b000b7305 */ /* 0x000ea2000020f000 */
[----:B------:R-:W-:-:S03]  /*ac00*/  IMAD.WIDE.U32 R6, R9, R20, R16 ;  /* 0x0000001409067225 */ /* 0x000fc600078e0010 */
[----:B------:R-:W3:Y:S01]  /*ac10*/  LDC R13, c[0x0][0x144] ;  /* 0x00005100ff0d7b82 */ /* 0x000ee20000000800 */
[----:B------:R-:W-:-:S04]  /*ac20*/  IMAD R8, R5, R20, RZ ;  /* 0x0000001405087224 */ /* 0x000fc800078e02ff */
[----:B------:R-:W-:Y:S01]  /*ac30*/  IMAD R5, R9, R21, R8 ;  /* 0x0000001509057224 */ /* 0x000fe200078e0208 */
[----:B------:R-:W-:Y:S02]  /*ac40*/  MOV R8, 0xffffffff ;  /* 0xffffffff00087802 */ /* 0x000fe40000000f00 */
[----:B------:R-:W4:Y:S01]  /*ac50*/  LDC R14, c[0x0][0x608] ;  /* 0x00018200ff0e7b82 */ /* 0x000f220000000800 */
[----:B------:R-:W-:Y:S01]  /*ac60*/  IMAD.IADD R5, R7, 0x1, R5 ;  /* 0x0000000107057824 */ /* 0x000fe200078e0205 */
[----:B------:R-:W-:-:S04]  /*ac70*/  I2FP.F32.U32 R7, R3 ;  /* 0x0000000300077245 */ /* 0x000fc80000201000 */
[-C--:B0-----:R-:W-:Y:S01]  /*ac80*/  SHF.R.U64 R10, R6, R22.reuse, R5 ;  /* 0x00000016060a7219 */ /* 0x081fe20000001205 */
[----:B--2---:R-:W-:Y:S01]  /*ac90*/  IMAD.MOV R6, RZ, RZ, -R11 ;  /* 0x000000ffff067224 */ /* 0x004fe200078e0a0b */
[----:B------:R-:W0:Y:S01]  /*aca0*/  LDC R9, c[0x0][0x658] ;  /* 0x00019600ff097b82 */ /* 0x000e220000000800 */
[----:B-1----:R-:W-:Y:S01]  /*acb0*/  ISETP.NE.U32.AND P0, PT, R24, RZ, PT ;  /* 0x000000ff1800720c */ /* 0x002fe20003f05070 */
[----:B------:R-:W-:Y:S01]  /*acc0*/  FMUL R7, R7, UR4 ;  /* 0x0000000407077c20 */ /* 0x000fe20008400000 */
[----:B------:R-:W-:Y:S02]  /*acd0*/  SHF.R.U32.HI R5, RZ, R22, R5 ;  /* 0x00000016ff057219 */ /* 0x000fe40000011605 */
[----:B------:R-:W-:-:S03]  /*ace0*/  ISETP.NE.AND.EX P0, PT, R25, RZ, PT, P0 ;  /* 0x000000ff1900720c */ /* 0x000fc60003f05300 */
[----:B------:R-:W1:Y:S01]  /*acf0*/  LDC R20, c[0x0][0x148] ;  /* 0x00005200ff147b82 */ /* 0x000e620000000800 */
[----:B---3--:R-:W-:Y:S02]  /*ad00*/  IMAD R23, R13, R6, R4 ;  /* 0x000000060d177224 */ /* 0x008fe400078e0204 */
[----:B------:R-:W-:-:S05]  /*ad10*/  IMAD.MOV.U32 R6, RZ, RZ, 0x1 ;  /* 0x00000001ff067424 */ /* 0x000fca00078e00ff */
[----:B------:R-:W2:Y:S01]  /*ad20*/  LDC R21, c[0x0][0x600] ;  /* 0x00018000ff157b82 */ /* 0x000ea20000000800 */
[-CC-:B----4-:R-:W-:Y:S02]  /*ad30*/  SHF.R.U64 R13, R10, R14.reuse, R5.reuse ;  /* 0x0000000e0a0d7219 */ /* 0x190fe40000001205 */
[----:B------:R-:W-:Y:S02]  /*ad40*/  SHF.R.U32.HI R4, RZ, R14, R5 ;  /* 0x0000000eff047219 */ /* 0x000fe40000011605 */
[----:B------:R3:W4:Y:S03]  /*ad50*/  F2I.U32.TRUNC.NTZ R14, R7 ;  /* 0x00000007000e7305 */ /* 0x000726000020f000 */
[----:B------:R-:W1:Y:S01]  /*ad60*/  LDC R26, c[0x0][0x648] ;  /* 0x00019200ff1a7b82 */ /* 0x000e620000000800 */
[-C--:B0-----:R-:W-:Y:S02]  /*ad70*/  SHF.R.U64 R15, R13, R9.reuse, R4 ;  /* 0x000000090d0f7219 */ /* 0x081fe40000001204 */
[----:B------:R-:W-:-:S02]  /*ad80*/  SHF.L.U32 R8, R8, R9, RZ ;  /* 0x0000000908087219 */ /* 0x000fc400000006ff */
[-C--:B------:R-:W-:Y:S01]  /*ad90*/  SHF.R.U32.HI R5, RZ, R9.reuse, R4 ;  /* 0x00000009ff057219 */ /* 0x080fe20000011604 */
[----:B------:R-:W-:Y:S01]  /*ada0*/  IMAD.MOV.U32 R4, RZ, RZ, R15 ;  /* 0x000000ffff047224 */ /* 0x000fe200078e000f */
[----:B------:R-:W-:Y:S01]  /*adb0*/  SHF.L.U32 R22, R6, R9, RZ ;  /* 0x0000000906167219 */ /* 0x000fe200000006ff */
[----:B------:R-:W0:Y:S01]  /*adc0*/  LDC R27, c[0x0][0x638] ;  /* 0x00018e00ff1b7b82 */ /* 0x000e220000000800 */
[----:B------:R-:W-:-:S07]  /*add0*/  LOP3.LUT R28, RZ, R8, RZ, 0x33, !PT ;  /* 0x00000008ff1c7212 */ /* 0x000fce00078e33ff */
        /* <DEDUP_REMOVED lines=12> */
.L_x_288:
[----:B------:R-:W-:Y:S01]  /*aea0*/  ISETP.NE.AND P0, PT, R2, 0x1, PT ;  /* 0x000000010200780c */ /* 0x000fe20003f05270 */
[----:B--2---:R-:W-:Y:S01]  /*aeb0*/  VIADD R7, R21, 0xffffffff ;  /* 0xffffffff15077836 */ /* 0x004fe20000000000 */
[----:B-1----:R-:W-:Y:S01]  /*aec0*/  SHF.R.U64 R5, R4, R26, R5 ;  /* 0x0000001a04057219 */ /* 0x002fe20000001205 */
[----:B------:R-:W-:Y:S01]  /*aed0*/  IMAD.MOV R14, RZ, RZ, -R14 ;  /* 0x000000ffff0e7224 */ /* 0x000fe200078e0a0e */
[----:B------:R-:W-:Y:S01]  /*aee0*/  LOP3.LUT R4, R13, R28, RZ, 0xc0, !PT ;  /* 0x0000001c0d047212 */ /* 0x000fe200078ec0ff */
[----:B------:R-:W-:Y:S01]  /*aef0*/  IMAD.MOV.U32 R8, RZ, RZ, R12 ;  /* 0x000000ffff087224 */ /* 0x000fe200078e000c */
[----:B------:R-:W-:Y:S02]  /*af00*/  IADD3 R6, -R5, RZ, RZ ;  /* 0x000000ff05067210 */ /* 0x000fe40007ffe1ff */
[----:B------:R-:W-:Y:S01]  /*af10*/  LOP3.LUT R10, R10, R7, RZ, 0xc0, !PT ;  /* 0x000000070a0a7212 */ /* 0x000fe200078ec0ff */
[----:B------:R-:W-:-:S04]  /*af20*/  IMAD R4, R22, R5, R4 ;  /* 0x0000000516047224 */ /* 0x000fc800078e0204 */
[----:B------:R-:W-:Y:S02]  /*af30*/  @P0 IMAD R23, R20, R14, R3 ;  /* 0x0000000e14170224 */ /* 0x000fe400078e0203 */
[----:B0-----:R-:W-:Y:S02]  /*af40*/  IMAD R3, R6, R27, R15 ;  /* 0x0000001b06037224 */ /* 0x001fe400078e020f */
[----:B------:R-:W-:Y:S02]  /*af50*/  IMAD R7, R4, R29, R23 ;  /* 0x0000001d04077224 */ /* 0x000fe400078e0217 */
[----:B------:R-:W-:Y:S02]  /*af60*/  IMAD R4, R3, R21, R10 ;  /* 0x0000001503047224 */ /* 0x000fe400078e020a */
[----:B------:R-:W-:-:S03]  /*af70*/  IMAD.MOV.U32 R6, RZ, RZ, 0x1 ;  /* 0x00000001ff067424 */ /* 0x000fc600078e00ff */
[----:B------:R-:W-:Y:S02]  /*af80*/  SEL R9, R4, R7, !P0 ;  /* 0x0000000704097207 */ /* 0x000fe40004000000 */
[----:B------:R-:W-:-:S07]  /*af90*/  SEL R7, R7, R4, !P0 ;  /* 0x0000000407077207 */ /* 0x000fce0004000000 */
.L_x_286:
[----:B------:R-:W-:-:S08]  /*afa0*/  NOP ;  /* 0x0000000000007918 */ /* 0x000fd00000000000 */
[----:B------:R-:W0:-:S00]  /*afb0*/  USETMAXREG.DEALLOC.CTAPOOL 0x28 ;  /* 0x00000028000079c8 */ /* 0x000e0000080e0500 */
[----:B0-----:R-:W-:-:S13]  /*afc0*/  ISETP.NE.AND P0, PT, R0, RZ, PT ;  /* 0x000000ff0000720c */ /* 0x001fda0003f05270 */
[----:B------:R-:W-:Y:S05]  /*afd0*/  @P0 EXIT ;  /* 0x000000000000094d */ /* 0x000fea0003800000 */
[----:B------:R-:W-:Y:S01]  /*afe0*/  LOP3.LUT P0, RZ, R6, 0xff, RZ, 0xc0, !PT ;  /* 0x000000ff06ff7812 */ /* 0x000fe2000780c0ff */
[----:B------:R-:W-:Y:S02]  /*aff0*/  IMAD.MOV.U32 R0, RZ, RZ, 0x1 ;  /* 0x00000001ff007424 */ /* 0x000fe400078e00ff */
[----:B------:R-:W-:-:S10]  /*b000*/  IMAD.MOV.U32 R12, RZ, RZ, RZ ;  /* 0x000000ffff0c7224 */ /* 0x000fd400078e00ff */
[----:B------:R-:W-:Y:S05]  /*b010*/  @!P0 BRA `(.L_x_289) ;  /* 0x0000000c00308947 */ /* 0x000fea0003800000 */
[----:B------:R-:W0:Y:S01]  /*b020*/  LDC R0, c[0x0][0x28c] ;  /* 0x0000a300ff007b82 */ /* 0x000e220000000800 */
[----:B------:R-:W-:Y:S01]  /*b030*/  ULDC UR5, c[0x0][0x600] ;  /* 0x0001800000057ab9 */ /* 0x000fe20000000800 */
[----:B------:R-:W-:Y:S01]  /*b040*/  ULDC UR4, c[0x0][0xc] ;  /* 0x0000030000047ab9 */ /* 0x000fe20000000800 */
[----:B------:R-:W-:Y:S01]  /*b050*/  UIADD3 UR16, UR5, -0x1, URZ ;  /* 0xffffffff05107890 */ /* 0x000fe2000fffe03f */
[C---:B------:R-:W-:Y:S01]  /*b060*/  LOP3.LUT P2, RZ, R18.reuse, 0x7f, RZ, 0xc0, !PT ;  /* 0x0000007f12ff7812 */ /* 0x040fe2000784c0ff */
[----:B------:R-:W-:Y:S01]  /*b070*/  ULDC UR6, c[0x0][0x658] ;  /* 0x0001960000067ab9 */ /* 0x000fe20000000800 */
[----:B------:R-:W-:Y:S01]  /*b080*/  ULDC UR5, c[0x0][0x10] ;  /* 0x0000040000057ab9 */ /* 0x000fe20000000800 */
[----:B------:R-:W-:Y:S01]  /*b090*/  UMOV UR7, 0xffffffff ;  /* 0xffffffff00077882 */ /* 0x000fe20000000000 */
[----:B------:R-:W-:Y:S01]  /*b0a0*/  UMOV UR8, 0x1 ;  /* 0x0000000100087882 */ /* 0x000fe20000000000 */
[----:B------:R-:W-:Y:S01]  /*b0b0*/  UIMAD.WIDE.U32 UR4, UR4, UR5, URZ ;  /* 0x00000005040472a5 */ /* 0x000fe2000f8e003f */
[----:B------:R-:W-:Y:S01]  /*b0c0*/  LOP3.LUT P0, RZ, R18, 0x1f, RZ, 0xc0, !PT ;  /* 0x0000001f12ff7812 */ /* 0x000fe2000780c0ff */
[----:B------:R-:W-:Y:S01]  /*b0d0*/  USHF.L.U32 UR7, UR7, UR6, URZ ;  /* 0x0000000607077299 */ /* 0x000fe2000800063f */
[----:B------:R-:W-:Y:S01]  /*b0e0*/  BSSY B0, `(.L_x_289) ;  /* 0x00000bf000007945 */ /* 0x000fe20003800000 */
[----:B------:R-:W-:Y:S01]  /*b0f0*/  USHF.L.U32 UR18, UR8, UR6, URZ ;  /* 0x0000000608127299 */ /* 0x000fe2000800063f */
[----:B------:R-:W-:Y:S01]  /*b100*/  IMAD.MOV.U32 R13, RZ, RZ, 0x1 ;  /* 0x00000001ff0d7424 */ /* 0x000fe200078e00ff */
[----:B------:R-:W-:Y:S01]  /*b110*/  LOP3.LUT R11, R19, 0x2, RZ, 0xfc, !PT ;  /* 0x00000002130b7812 */ /* 0x000fe200078efcff */
[----:B------:R-:W-:Y:S01]  /*b120*/  ULDC UR6, c[0x0][0x14] ;  /* 0x0000050000067ab9 */ /* 0x000fe20000000800 */
[----:B------:R-:W-:Y:S01]  /*b130*/  PLOP3.LUT P0, PT, P0, P2, PT, 0x8a, 0x0 ;  /* 0x000000000000781c */ /* 0x000fe20000705172 */
[----:B------:R-:W-:Y:S01]  /*b140*/  UIMAD.WIDE.U32 UR20, UR4, UR6, URZ ;  /* 0x00000006041472a5 */ /* 0x000fe2000f8e003f */
[----:B------:R-:W-:Y:S01]  /*b150*/  MOV R12, RZ ;  /* 0x000000ff000c7202 */ /* 0x000fe20000000f00 */
[----:B------:R-:W-:-:S02]  /*b160*/  UIMAD UR13, UR5, UR6, URZ ;  /* 0x00000006050d72a4 */ /* 0x000fc4000f8e023f */
[----:B------:R-:W-:Y:S01]  /*b170*/  ULOP3.LUT UR17, URZ, UR7, URZ, 0x33, !UPT ;  /* 0x000000073f117292 */ /* 0x000fe2000f8e333f */
[----:B0-----:R-:W-:Y:S01]  /*b180*/  VIADD R0, R0, 0x1f ;  /* 0x0000001f00007836 */ /* 0x001fe20000000000 */
[----:B------:R-:W-:Y:S01]  /*b190*/  UIADD3 UR13, UR21, UR13, URZ ;  /* 0x0000000d150d7290 */ /* 0x000fe2000fffe03f */
[----:B------:R-:W-:-:S03]  /*b1a0*/  ULDC.64 UR22, c[0x0][0x198] ;  /* 0x0000660000167ab9 */ /* 0x000fc60000000a00 */
[----:B------:R-:W-:-:S04]  /*b1b0*/  SHF.R.S32.HI R3, RZ, 0x1f, R0 ;  /* 0x0000001fff037819 */ /* 0x000fc80000011400 */
[----:B------:R-:W-:Y:S01]  /*b1c0*/  LEA.HI R3, R3, R0, RZ, 0x5 ;  /* 0x0000000003037211 */ /* 0x000fe200078f28ff */
[----:B------:R-:W-:-:S03]  /*b1d0*/  IMAD.MOV.U32 R0, RZ, RZ, 0x1 ;  /* 0x00000001ff007424 */ /* 0x000fc600078e00ff */
[----:B------:R-:W-:-:S05]  /*b1e0*/  SHF.R.S32.HI R3, RZ, 0x5, R3 ;  /* 0x00000005ff037819 */ /* 0x000fca0000011403 */
[----:B------:R-:W-:-:S07]  /*b1f0*/  VIADD R10, R3, 0x1 ;  /* 0x00000001030a7836 */ /* 0x000fce0000000000 */
.L_x_301:
[----:B------:R-:W-:-:S03]  /*b200*/  UMOV UR4, 0xffffffff ;  /* 0xffffffff00047882 */ /* 0x000fc60000000000 */
[----:B------:R-:W-:Y:S05]  /*b210*/  BRA.DIV UR4, `(.L_x_290) ;  /* 0x0000001204507947 */ /* 0x000fea000b800000 */
[----:B------:R-:W-:-:S13]  /*b220*/  ELECT P6, URZ, PT ;  /* 0x00000000003f782f */ /* 0x000fda00038c0000 */
.L_x_317:
[----:B------:R-:W0:Y:S01]  /*b230*/  LDC R4, c[0x0][0x28c] ;  /* 0x0000a300ff047b82 */ /* 0x000e220000000800 */
[----:B------:R-:W-:Y:S01]  /*b240*/  BSSY B1, `(.L_x_291) ;  /* 0x0000037000017945 */ /* 0x000fe20003800000 */
[----:B0-----:R-:W-:-:S13]  /*b250*/  ISETP.LT.OR P6, PT, R4, 0x1, !P6 ;  /* 0x000000010400780c */ /* 0x001fda00077c1670 */
[----:B------:R-:W-:Y:S05]  /*b260*/  @P6 BRA `(.L_x_292) ;  /* 0x0000000000d06947 */ /* 0x000fea0003800000 */
[----:B------:R-:W-:Y:S02]  /*b270*/  IMAD.SHL.U32 R15, R9, 0x80, RZ ;  /* 0x00000080090f7824 */ /* 0x000fe400078e00ff */
[----:B------:R-:W-:Y:S02]  /*b280*/  IMAD.SHL.U32 R18, R7, 0x100, RZ ;  /* 0x0000010007127824 */ /* 0x000fe400078e00ff */
[----:B------:R-:W-:Y:S02]  /*b290*/  IMAD.MOV.U32 R20, RZ, RZ, RZ ;  /* 0x000000ffff147224 */ /* 0x000fe400078e00ff */
[----:B------:R-:W-:Y:S02]  /*b2a0*/  IMAD.MOV.U32 R4, RZ, RZ, R10 ;  /* 0x000000ffff047224 */ /* 0x000fe400078e000a */
[----:B------:R-:W-:Y:S02]  /*b2b0*/  IMAD.MOV.U32 R5, RZ, RZ, R0 ;  /* 0x000000ffff057224 */ /* 0x000fe400078e0000 */
[----:B------:R-:W-:-:S07]  /*b2c0*/  IMAD.MOV.U32 R6, RZ, RZ, R12 ;  /* 0x000000ffff067224 */ /* 0x000fce00078e000c */
.L_x_296:
[----:B------:R-:W0:Y:S01]  /*b2d0*/  S2R R14, SR_CgaCtaId ;  /* 0x00000000000e7919 */ /* 0x000e220000008800 */
[----:B------:R-:W-:Y:S01]  /*b2e0*/  MOV R7, 0x400 ;  /* 0x0000040000077802 */ /* 0x000fe20000000f00 */
[----:B------:R-:W1:Y:S03]  /*b2f0*/  @!P2 LDC R9, c[0x0][0x500] ;  /* 0x00014000ff09ab82 */ /* 0x000e660000000800 */
[----:B0-----:R-:W-:Y:S02]  /*b300*/  LEA R21, R14, R7, 0x18 ;  /* 0x000000070e157211 */ /* 0x001fe400078ec0ff */
[----:B------:R-:W-:Y:S02]  /*b310*/  SHF.L.U32 R7, R5, 0x1f, RZ ;  /* 0x0000001f05077819 */ /* 0x000fe400000006ff */
[----:B------:R-:W-:-:S04]  /*b320*/  LEA R14, R6, R21, 0x3 ;  /* 0x00000015060e7211 */ /* 0x000fc800078e18ff */
[----:B------:R-:W0:Y:S02]  /*b330*/  SYNCS.PHASECHK.TRANS64.TRYWAIT P1, [R14+URZ+0x48], R7 ;  /* 0x000048070e0075a7 */ /* 0x000e24000802017f */
[----:B01----:R-:W-:Y:S05]  /*b340*/  @!P1 BRA `(.L_x_293) ;  /* 0x0000001000249947 */ /* 0x003fea0003800000 */
.L_x_318:
[----:B0-----:R-:W-:Y:S01]  /*b350*/  PRMT R7, R11, 0x9910, RZ ;  /* 0x000099100b077816 */ /* 0x001fe200000000ff */
[----:B------:R0:W-:Y:S03]  /*b360*/  @!P2 SYNCS.ARRIVE.TRANS64 RZ, [R14+URZ], R9 ;  /* 0x000000090effa9a7 */ /* 0x0001e6000800003f */
[----:B------:R-:W-:-:S13]  /*b370*/  ISETP.NE.AND P1, PT, R7, 0x2, PT ;  /* 0x000000020700780c */ /* 0x000fda0003f25270 */
[----:B0-----:R-:W-:Y:S05]  /*b380*/  @P1 BRA `(.L_x_294) ;  /* 0x0000000000041947 */ /* 0x001fea0003800000 */
[----:B------:R-:W-:Y:S01]  /*b390*/  BPT.TRAP 0x1 ;  /* 0x000000040000795c */ /* 0x000fe20000300000 */
.L_x_294:
[----:B------:R-:W-:Y:S05]  /*b3a0*/  @P0 BRA `(.L_x_295) ;  /* 0x0000000000040947 */ /* 0x000fea0003800000 */
[----:B------:R-:W-:Y:S01]  /*b3b0*/  BPT.TRAP 0x1 ;  /* 0x000000040000795c */ /* 0x000fe20000300000 */
.L_x_295:
[--C-:B------:R-:W-:Y:S01]  /*b3c0*/  IMAD R7, R6, 0x4000, R21.reuse ;  /* 0x0000400006077824 */ /* 0x100fe200078e0215 */
[----:B------:R-:W-:Y:S01]  /*b3d0*/  R2UR UR9, R14 ;  /* 0x000000000e0972ca */ /* 0x000fe200000e0000 */
[----:B------:R-:W-:Y:S01]  /*b3e0*/  IMAD R21, R6, 0x2000, R21 ;  /* 0x0000200006157824 */ /* 0x000fe200078e0215 */
[----:B------:R-:W-:Y:S01]  /*b3f0*/  UIADD3 UR4, UP0, UR22, 0xf0, URZ ;  /* 0x000000f016047890 */ /* 0x000fe2000ff1e03f */
[----:B------:R-:W-:Y:S01]  /*b400*/  VIADD R4, R4, 0xffffffff ;  /* 0xffffffff04047836 */ /* 0x000fe20000000000 */
[----:B------:R-:W-:Y:S01]  /*b410*/  R2UR UR5, R7 ;  /* 0x00000000070572ca */ /* 0x000fe200000e0000 */
[----:B------:R-:W-:Y:S01]  /*b420*/  UIADD3 UR24, UP1, UR22, 0x1f0, URZ ;  /* 0x000001f016187890 */ /* 0x000fe2000ff3e03f */
[----:B------:R-:W-:Y:S01]  /*b430*/  R2UR UR8, R21 ;  /* 0x00000000150872ca */ /* 0x000fe200000e0000 */
[----:B------:R-:W-:Y:S01]  /*b440*/  VIADD R6, R6, 0x1 ;  /* 0x0000000106067836 */ /* 0x000fe20000000000 */
[----:B------:R-:W-:Y:S01]  /*b450*/  R2UR UR11, R18 ;  /* 0x00000000120b72ca */ /* 0x000fe200000e0000 */
[----:B------:R-:W-:Y:S01]  /*b460*/  UIADD3.X UR25, URZ, UR23, URZ, UP1, !UPT ;  /* 0x000000173f197290 */ /* 0x000fe20008ffe43f */
[----:B------:R-:W-:Y:S01]  /*b470*/  R2UR UR10, R20 ;  /* 0x00000000140a72ca */ /* 0x000fe200000e0000 */
[----:B------:R-:W-:Y:S01]  /*b480*/  UMOV UR6, 0x0 ;  /* 0x0000000000067882 */ /* 0x000fe20000000000 */
[----:B------:R-:W-:Y:S01]  /*b490*/  R2UR UR12, R8 ;  /* 0x00000000080c72ca */ /* 0x000fe200000e0000 */
[----:B------:R-:W-:Y:S01]  /*b4a0*/  UMOV UR7, 0x10000000 ;  /* 0x1000000000077882 */ /* 0x000fe20000000000 */
[----:B------:R-:W-:Y:S01]  /*b4b0*/  R2UR UR19, R15 ;  /* 0x000000000f1372ca */ /* 0x000fe200000e0000 */
[----:B------:R-:W-:Y:S01]  /*b4c0*/  VIADD R20, R20, 0x20 ;  /* 0x0000002014147836 */ /* 0x000fe20000000000 */
[----:B------:R-:W-:Y:S01]  /*b4d0*/  ISETP.GT.AND P3, PT, R4, 0x1, PT ;  /* 0x000000010400780c */ /* 0x000fe20003f64270 */
[----:B------:R-:W-:Y:S01]  /*b4e0*/  UIADD3 UR14, UR5, 0x180, URZ ;  /* 0x00000180050e7890 */ /* 0x000fe2000fffe03f */
[----:B------:R-:W-:Y:S01]  /*b4f0*/  ISETP.NE.AND P1, PT, R6, 0x9, PT ;  /* 0x000000090600780c */ /* 0x000fe20003f25270 */
[----:B------:R-:W-:-:S02]  /*b500*/  UIADD3.X UR5, URZ, UR23, URZ, UP0, !UPT ;  /* 0x000000173f057290 */ /* 0x000fc400087fe43f */
[----:B------:R-:W-:Y:S01]  /*b510*/  UIADD3 UR15, UR8, 0x24180, URZ ;  /* 0x00024180080f7890 */ /* 0x000fe2000fffe03f */
[----:B------:R-:W-:Y:S02]  /*b520*/  SEL R14, RZ, 0x1, P1 ;  /* 0x00000001ff0e7807 */ /* 0x000fe40000800000 */
[----:B------:R-:W-:Y:S01]  /*b530*/  UMOV UR8, UR14 ;  /* 0x0000000e00087c82 */ /* 0x000fe20008000000 */
[----:B------:R-:W-:Y:S02]  /*b540*/  SEL R6, R6, RZ, P1 ;  /* 0x000000ff06067207 */ /* 0x000fe40000800000 */
[----:B------:R-:W-:Y:S01]  /*b550*/  LOP3.LUT R5, R5, R14, RZ, 0x3c, !PT ;  /* 0x0000000e05057212 */ /* 0x000fe200078e3cff */
[----:B------:R0:W-:Y:S02]  /*b560*/  UTMALDG.3D [UR8], [UR4], desc[UR6] ;  /* 0x00000608040075b4 */ /* 0x0001e40008011000 */
[----:B0-----:R-:W-:Y:S01]  /*b570*/  UMOV UR8, UR15 ;  /* 0x0000000f00087c82 */ /* 0x001fe20008000000 */
[----:B------:R-:W-:-:S02]  /*b580*/  UMOV UR11, UR19 ;  /* 0x00000013000b7c82 */ /* 0x000fc40008000000 */
[----:B------:R0:W-:Y:S02]  /*b590*/  UTMALDG.3D [UR8], [UR24], desc[UR6] ;  /* 0x00000608180075b4 */ /* 0x0001e40008011000 */
[----:B0-----:R-:W-:Y:S05]  /*b5a0*/  @P3 BRA `(.L_x_296) ;  /* 0xfffffffc00483947 */ /* 0x001fea000383ffff */
.L_x_292:
[----:B------:R-:W-:Y:S05]  /*b5b0*/  BSYNC B1 ;  /* 0x0000000000017941 */ /* 0x000fea0003800000 */
.L_x_291:
[----:B------:R-:W-:Y:S01]  /*b5c0*/  LOP3.LUT P3, RZ, R13, 0xff, RZ, 0xc0, !PT ;  /* 0x000000ff0dff7812 */ /* 0x000fe2000786c0ff */
[----:B------:R-:W-:Y:S01]  /*b5d0*/  IMAD.IADD R12, R3, 0x1, R12 ;  /* 0x00000001030c7824 */ /* 0x000fe200078e020c */
[----:B------:R-:W-:Y:S01]  /*b5e0*/  IADD3 R16, P4, R16, UR20, RZ ;  /* 0x0000001410107c10 */ /* 0x000fe2000ff9e0ff */
[----:B------:R-:W-:Y:S01]  /*b5f0*/  ULDC.64 UR4, c[0x0][0x650] ;  /* 0x0001940000047ab9 */ /* 0x000fe20000000a00 */
[----:B------:R-:W-:Y:S01]  /*b600*/  BSSY B1, `(.L_x_297) ;  /* 0x000006a000017945 */ /* 0x000fe20003800000 */
[----:B------:R-:W-:Y:S01]  /*b610*/  MOV R9, 0xffffffff ;  /* 0xffffffff00097802 */ /* 0x000fe20000000f00 */
[----:B------:R-:W-:Y:S01]  /*b620*/  IMAD.MOV.U32 R8, RZ, RZ, -0x1 ;  /* 0xffffffffff087424 */ /* 0x000fe200078e00ff */
[----:B------:R-:W-:Y:S02]  /*b630*/  ISETP.GT.U32.AND P1, PT, R12, 0x8, PT ;  /* 0x000000080c00780c */ /* 0x000fe40003f24070 */
[----:B------:R-:W-:Y:S02]  /*b640*/  IADD3.X R17, R17, UR13, RZ, P4, !PT ;  /* 0x0000000d11117c10 */ /* 0x000fe4000a7fe4ff */
[----:B------:R-:W-:-:S02]  /*b650*/  ISETP.LT.U32.AND P1, PT, R3, 0x9, P1 ;  /* 0x000000090300780c */ /* 0x000fc40000f21070 */
[----:B------:R-:W0:Y:S01]  /*b660*/  @P3 S2R R5, SR_CgaCtaId ;  /* 0x0000000000053919 */ /* 0x000e220000008800 */
[----:B------:R-:W-:Y:S02]  /*b670*/  @P3 MOV R4, 0x400 ;  /* 0x0000040000043802 */ /* 0x000fe40000000f00 */
[----:B------:R-:W-:Y:S02]  /*b680*/  PRMT R13, RZ, 0x7610, R13 ;  /* 0x00007610ff0d7816 */ /* 0x000fe4000000000d */
[----:B0-----:R-:W-:Y:S01]  /*b690*/  @P3 LEA R6, R5, R4, 0x18 ;  /* 0x0000000405063211 */ /* 0x001fe200078ec0ff */
[----:B------:R-:W-:-:S03]  /*b6a0*/  IMAD.WIDE.U32 R4, R12, 0x38e38e39, RZ ;  /* 0x38e38e390c047825 */ /* 0x000fc600078e00ff */
[----:B------:R0:W-:Y:S01]  /*b6b0*/  @P3 SYNCS.ARRIVE.TRANS64.A1T0 RZ, [R6+URZ+0xa8], RZ ;  /* 0x0000a8ff06ff39a7 */ /* 0x0001e2000810003f */
[----:B------:R-:W-:Y:S02]  /*b6c0*/  ISETP.GE.U32.AND P3, PT, R3, 0x9, PT ;  /* 0x000000090300780c */ /* 0x000fe40003f66070 */
[----:B------:R-:W-:Y:S02]  /*b6d0*/  SHF.R.U32.HI R7, RZ, 0x1, R5 ;  /* 0x00000001ff077819 */ /* 0x000fe40000011605 */
[----:B------:R-:W-:Y:S02]  /*b6e0*/  SEL R5, RZ, 0x1, !P1 ;  /* 0x00000001ff057807 */ /* 0x000fe40004800000 */
[----:B------:R-:W-:Y:S01]  /*b6f0*/  ISETP.GE.U32.AND P1, PT, R16, UR4, PT ;  /* 0x0000000410007c0c */ /* 0x000fe2000bf26070 */
[----:B------:R-:W-:Y:S01]  /*b700*/  IMAD R12, R7, -0x9, R12 ;  /* 0xfffffff7070c7824 */ /* 0x000fe200078e020c */
[----:B------:R-:W-:Y:S02]  /*b710*/  LOP3.LUT R0, R0, R5, RZ, 0x3c, !PT ;  /* 0x0000000500007212 */ /* 0x000fe400078e3cff */
[----:B------:R-:W-:-:S02]  /*b720*/  ISETP.GE.U32.AND.EX P1, PT, R17, UR5, PT, P1 ;  /* 0x0000000511007c0c */ /* 0x000fc4000bf26110 */
[----:B------:R-:W-:Y:S02]  /*b730*/  PRMT R4, RZ, 0x7610, R4 ;  /* 0x00007610ff047816 */ /* 0x000fe40000000004 */
[----:B------:R-:W-:Y:S01]  /*b740*/  @P3 LOP3.LUT R0, R0, 0x1, R7, 0x78, !PT ;  /* 0x0000000100003812 */ /* 0x000fe200078e7807 */
[----:B------:R-:W-:-:S08]  /*b750*/  IMAD.MOV.U32 R7, RZ, RZ, -0x1 ;  /* 0xffffffffff077424 */ /* 0x000fd000078e00ff */
[----:B0-----:R-:W-:Y:S05]  /*b760*/  @P1 BRA `(.L_x_298) ;  /* 0x00000004004c1947 */ /* 0x001fea0003800000 */
[----:B------:R-:W-:Y:S01]  /*b770*/  ULDC.64 UR4, c[0x0][0x628] ;  /* 0x00018a0000047ab9 */ /* 0x000fe20000000a00 */
[----:B------:R-:W0:Y:S01]  /*b780*/  S2R R15, SR_CTAID.X ;  /* 0x00000000000f7919 */ /* 0x000e220000002500 */
[----:B------:R-:W-:Y:S01]  /*b790*/  ISETP.NE.U32.AND P1, PT, RZ, UR4, PT ;  /* 0x00000004ff007c0c */ /* 0x000fe2000bf25070 */
[----:B------:R-:W-:Y:S01]  /*b7a0*/  ULDC UR7, c[0x0][0x630] ;  /* 0x00018c0000077ab9 */ /* 0x000fe20000000800 */
[----:B------:R-:W-:Y:S01]  /*b7b0*/  IMAD.MOV.U32 R4, RZ, RZ, R16 ;  /* 0x000000ffff047224 */ /* 0x000fe200078e0010 */
[----:B------:R-:W1:Y:S01]  /*b7c0*/  S2R R14, SR_CTAID.Y ;  /* 0x00000000000e7919 */ /* 0x000e620000002600 */
[----:B------:R-:W-:Y:S01]  /*b7d0*/  ISETP.NE.AND.EX P1, PT, RZ, UR5, PT, P1 ;  /* 0x00000005ff007c0c */ /* 0x000fe2000bf25310 */
[----:B------:R-:W-:-:S12]  /*b7e0*/  IMAD.MOV.U32 R5, RZ, RZ, R17 ;  /* 0x000000ffff057224 */ /* 0x000fd800078e0011 */
[----:B------:R-:W-:Y:S05]  /*b7f0*/  @!P1 BRA `(.L_x_299) ;  /* 0x0000000000289947 */ /* 0x000fea0003800000 */
[----:B------:R-:W-:Y:S02]  /*b800*/  ULDC UR6, c[0x0][0x634] ;  /* 0x00018d0000067ab9 */ /* 0x000fe40000000800 */
[----:B------:R-:W-:-:S05]  /*b810*/  IADD3 R9, P1, R16, UR6, RZ ;  /* 0x0000000610097c10 */ /* 0x000fca000ff3e0ff */
[----:B------:R-:W-:-:S04]  /*b820*/  IMAD.X R21, RZ, RZ, R17, P1 ;  /* 0x000000ffff157224 */ /* 0x000fc800008e0611 */
[----:B------:R-:W-:-:S04]  /*b830*/  IMAD.WIDE.U32 R6, R21, UR4, RZ ;  /* 0x0000000415067c25 */ /* 0x000fc8000f8e00ff */
[----:B------:R-:W-:-:S04]  /*b840*/  IMAD.WIDE.U32 R6, P1, R9, UR5, R6 ;  /* 0x0000000509067c25 */ /* 0x000fc8000f820006 */
[----:B------:R-:W-:-:S04]  /*b850*/  IMAD.WIDE.U32 R8, R9, UR4, RZ ;  /* 0x0000000409087c25 */ /* 0x000fc8000f8e00ff */
[----:B------:R-:W-:Y:S01]  /*b860*/  IMAD.X R5, RZ, RZ, RZ, P1 ;  /* 0x000000ffff057224 */ /* 0x000fe200008e06ff */
[----:B------:R-:W-:Y:S01]  /*b870*/  IADD3 RZ, P1, R9, R6, RZ ;  /* 0x0000000609ff7210 */ /* 0x000fe20007f3e0ff */
[----:B------:R-:W-:-:S04]  /*b880*/  IMAD.MOV.U32 R4, RZ, RZ, R7 ;  /* 0x000000ffff047224 */ /* 0x000fc800078e0007 */
[----:B------:R-:W-:-:S08]  /*b890*/  IMAD.WIDE.U32.X R4, R21, UR5, R4, P1 ;  /* 0x0000000515047c25 */ /* 0x000fd000088e0404 */
.L_x_299:
[--C-:B------:R-:W-:Y:S01]  /*b8a0*/  SHF.R.U64 R8, R4, UR7, R5.reuse ;  /* 0x0000000704087c19 */ /* 0x100fe20008001205 */
[----:B------:R-:W-:Y:S01]  /*b8b0*/  ULDC.64 UR4, c[0x0][0x620] ;  /* 0x0001880000047ab9 */ /* 0x000fe20000000a00 */
[----:B------:R-:W-:Y:S01]  /*b8c0*/  SHF.R.U32.HI R4, RZ, UR7, R5 ;  /* 0x00000007ff047c19 */ /* 0x000fe20008011605 */
[----:B------:R-:W2:Y:S01]  /*b8d0*/  LDC R24, c[0x0][0x144] ;  /* 0x00005100ff187b82 */ /* 0x000ea20000000800 */
[----:B------:R-:W-:Y:S01]  /*b8e0*/  IADD3 R7, P1, RZ, -R8, RZ ;  /* 0x80000008ff077210 */ /* 0x000fe20007f3e0ff */
[----:B------:R-:W-:Y:S01]  /*b8f0*/  ULDC.64 UR8, c[0x0][0x640] ;  /* 0x0001900000087ab9 */ /* 0x000fe20000000a00 */
[----:B0-----:R-:W-:Y:S01]  /*b900*/  I2FP.F32.U32 R9, R15 ;  /* 0x0000000f00097245 */ /* 0x001fe20000201000 */
[----:B------:R-:W-:Y:S02]  /*b910*/  ULDC UR6, c[0x0][0x608] ;  /* 0x0001820000067ab9 */ /* 0x000fe40000000800 */
[----:B------:R-:W-:Y:S01]  /*b920*/  IMAD.X R4, RZ, RZ, ~R4, P1 ;  /* 0x000000ffff047224 */ /* 0x000fe200008e0e04 */
[----:B------:R-:W-:Y:S01]  /*b930*/  ISETP.NE.U32.AND P1, PT, RZ, UR8, PT ;  /* 0x00000008ff007c0c */ /* 0x000fe2000bf25070 */
[----:B------:R-:W0:Y:S02]  /*b940*/  LDC R21, c[0x0][0x148] ;  /* 0x00005200ff157b82 */ /* 0x000e240000000800 */
[----:B------:R-:W-:Y:S01]  /*b950*/  IMAD R6, R4, UR4, RZ ;  /* 0x0000000404067c24 */ /* 0x000fe2000f8e02ff */
[----:B------:R-:W-:Y:S01]  /*b960*/  ISETP.NE.AND.EX P1, PT, RZ, UR9, PT, P1 ;  /* 0x00000009ff007c0c */ /* 0x000fe2000bf25310 */
[----:B------:R-:W-:Y:S01]  /*b970*/  IMAD.WIDE.U32 R4, R7, UR4, R16 ;  /* 0x0000000407047c25 */ /* 0x000fe2000f8e0010 */
[----:B------:R-:W-:-:S03]  /*b980*/  ULDC UR4, c[0x0][0x150] ;  /* 0x0000540000047ab9 */ /* 0x000fc60000000800 */
[----:B------:R-:W-:Y:S02]  /*b990*/  IMAD R7, R7, UR5, R6 ;  /* 0x0000000507077c24 */ /* 0x000fe4000f8e0206 */
[----:B------:R-:W-:Y:S01]  /*b9a0*/  FMUL R6, R9, UR4 ;  /* 0x0000000409067c20 */ /* 0x000fe20008400000 */
[----:B------:R-:W-:Y:S01]  /*b9b0*/  ULDC UR4, c[0x0][0x618] ;  /* 0x0001860000047ab9 */ /* 0x000fe20000000800 */
[----:B------:R-:W-:Y:S01]  /*b9c0*/  ULDC UR5, c[0x0][0x154] ;  /* 0x0000550000057ab9 */ /* 0x000fe20000000800 */
[----:B------:R-:W-:-:S03]  /*b9d0*/  IADD3 R5, R5, R7, RZ ;  /* 0x0000000705057210 */ /* 0x000fc60007ffe0ff */
[----:B------:R-:W3:Y:S01]  /*b9e0*/  F2I.U32.TRUNC.NTZ R6, R6 ;  /* 0x0000000600067305 */ /* 0x000ee2000020f000 */
[----:B------:R-:W-:Y:S02]  /*b9f0*/  SHF.R.U64 R9, R4, UR4, R5 ;  /* 0x0000000404097c19 */ /* 0x000fe40008001205 */
[----:B-1----:R-:W-:-:S05]  /*ba00*/  I2FP.F32.U32 R4, R14 ;  /* 0x0000000e00047245 */ /* 0x002fca0000201000 */
[----:B------:R-:W-:Y:S01]  /*ba10*/  FMUL R22, R4, UR5 ;  /* 0x0000000504167c20 */ /* 0x000fe20008400000 */
[----:B------:R-:W-:Y:S01]  /*ba20*/  SHF.R.U32.HI R4, RZ, UR4, R5 ;  /* 0x00000004ff047c19 */ /* 0x000fe20008011605 */
[----:B------:R-:W-:-:S03]  /*ba30*/  ULDC UR4, c[0x0][0x658] ;  /* 0x0001960000047ab9 */ /* 0x000fc60000000800 */
[--C-:B------:R-:W-:Y:S01]  /*ba40*/  SHF.R.U64 R20, R9, UR6, R4.reuse ;  /* 0x0000000609147c19 */ /* 0x100fe20008001204 */
[----:B------:R-:W1:Y:S01]  /*ba50*/  F2I.U32.TRUNC.NTZ R22, R22 ;  /* 0x0000001600167305 */ /* 0x000e62000020f000 */
[----:B------:R-:W-:Y:S01]  /*ba60*/  SHF.R.U32.HI R5, RZ, UR6, R4 ;  /* 0x00000006ff057c19 */ /* 0x000fe20008011604 */
[----:B---3--:R-:W-:-:S03]  /*ba70*/  IMAD.MOV R6, RZ, RZ, -R6 ;  /* 0x000000ffff067224 */ /* 0x008fc600078e0a06 */
[----:B------:R-:W-:Y:S01]  /*ba80*/  SHF.R.U64 R18, R20, UR4, R5 ;  /* 0x0000000414127c19 */ /* 0x000fe20008001205 */
[----:B--2---:R-:W-:Y:S01]  /*ba90*/  IMAD R15, R24, R6, R15 ;  /* 0x00000006180f7224 */ /* 0x004fe200078e020f */
[----:B------:R-:W-:-:S03]  /*baa0*/  SHF.R.U32.HI R23, RZ, UR4, R5 ;  /* 0x00000004ff177c19 */ /* 0x000fc60008011605 */
[----:B------:R-:W-:Y:S02]  /*bab0*/  IMAD.MOV.U32 R4, RZ, RZ, R18 ;  /* 0x000000ffff047224 */ /* 0x000fe400078e0012 */
[----:B------:R-:W-:Y:S01]  /*bac0*/  IMAD.MOV.U32 R5, RZ, RZ, R23 ;  /* 0x000000ffff057224 */ /* 0x000fe200078e0017 */
[----:B-1----:R-:W-:Y:S06]  /*bad0*/  @!P1 BRA `(.L_x_300) ;  /* 0x0000000000289947 */ /* 0x002fec0003800000 */
[----:B------:R-:W-:Y:S02]  /*bae0*/  ULDC UR4, c[0x0][0x64c] ;  /* 0x0001930000047ab9 */ /* 0x000fe40000000800 */
[----:B------:R-:W-:-:S05]  /*baf0*/  IADD3 R5, P1, R18, UR4, RZ ;  /* 0x0000000412057c10 */ /* 0x000fca000ff3e0ff */
[----:B------:R-:W-:-:S04]  /*bb00*/  IMAD.X R23, RZ, RZ, R23, P1 ;  /* 0x000000ffff177224 */ /* 0x000fc800008e0617 */
[----:B------:R-:W-:-:S04]  /*bb10*/  IMAD.WIDE.U32 R6, R23, UR8, RZ ;  /* 0x0000000817067c25 */ /* 0x000fc8000f8e00ff */
[----:B------:R-:W-:-:S04]  /*bb20*/  IMAD.WIDE.U32 R6, P1, R5, UR9, R6 ;  /* 0x0000000905067c25 */ /* 0x000fc8000f820006 */
[----:B------:R-:W-:-:S04]  /*bb30*/  IMAD.WIDE.U32 R4, R5, UR8, RZ ;  /* 0x0000000805047c25 */ /* 0x000fc8000f8e00ff */
[----:B------:R-:W-:Y:S01]  /*bb40*/  IMAD.MOV.U32 R4, RZ, RZ, R7 ;  /* 0x000000ffff047224 */ /* 0x000fe200078e0007 */
[----:B------:R-:W-:Y:S01]  /*bb50*/  IADD3 RZ, P3, R5, R6, RZ ;  /* 0x0000000605ff7210 */ /* 0x000fe20007f7e0ff */
[----:B------:R-:W-:-:S04]  /*bb60*/  IMAD.X R5, RZ, RZ, RZ, P1 ;  /* 0x000000ffff057224 */ /* 0x000fc800008e06ff */
[----:B------:R-:W-:-:S08]  /*bb70*/  IMAD.WIDE.U32.X R4, R23, UR9, R4, P3 ;  /* 0x0000000917047c25 */ /* 0x000fd000098e0404 */
.L_x_300:
[----:B------:R-:W-:Y:S01]  /*bb80*/  ISETP.NE.AND P1, PT, R2, 0x1, PT ;  /* 0x000000010200780c */ /* 0x000fe20003f25270 */
[----:B------:R-:W-:Y:S01]  /*bb90*/  ULDC UR4, c[0x0][0x648] ;  /* 0x0001920000047ab9 */ /* 0x000fe20000000800 */
[----:B------:R-:W-:Y:S01]  /*bba0*/  LOP3.LUT R20, R20, UR17, RZ, 0xc0, !PT ;  /* 0x0000001114147c12 */ /* 0x000fe2000f8ec0ff */
[----:B------:R-:W-:Y:S01]  /*bbb0*/  IMAD.MOV R22, RZ, RZ, -R22 ;  /* 0x000000ffff167224 */ /* 0x000fe200078e0a16 */
[----:B------:R-:W-:Y:S01]  /*bbc0*/  SHF.R.U64 R5, R4, UR4, R5 ;  /* 0x0000000404057c19 */ /* 0x000fe20008001205 */
[----:B------:R-:W-:Y:S01]  /*bbd0*/  ULDC UR4, c[0x0][0x638] ;  /* 0x00018e0000047ab9 */ /* 0x000fe20000000800 */
[----:B------:R-:W-:Y:S01]  /*bbe0*/  LOP3.LUT R9, R9, UR16, RZ, 0xc0, !PT ;  /* 0x0000001009097c12 */ /* 0x000fe2000f8ec0ff */
[----:B------:R-:W-:Y:S01]  /*bbf0*/  ULDC UR5, c[0x0][0x610] ;  /* 0x0001840000057ab9 */ /* 0x000fe20000000800 */
[C---:B------:R-:W-:Y:S01]  /*bc00*/  IADD3 R7, -R5.reuse, RZ, RZ ;  /* 0x000000ff05077210 */ /* 0x040fe20007ffe1ff */
[----:B------:R-:W-:Y:S02]  /*bc10*/  IMAD R20, R5, UR18, R20 ;  /* 0x0000001205147c24 */ /* 0x000fe4000f8e0214 */
[----:B------:R-:W-:-:S02]  /*bc20*/  IMAD.MOV.U32 R4, RZ, RZ, 0x1 ;  /* 0x00000001ff047424 */ /* 0x000fc400078e00ff */
[----:B0-----:R-:W-:Y:S02]  /*bc30*/  @P1 IMAD R15, R21, R22, R14 ;  /* 0x00000016150f1224 */ /* 0x001fe400078e020e */
[----:B------:R-:W-:Y:S01]  /*bc40*/  IMAD R18, R7, UR4, R18 ;  /* 0x0000000407127c24 */ /* 0x000fe2000f8e0212 */
[----:B------:R-:W-:Y:S01]  /*bc50*/  ULDC UR4, c[0x0][0x600] ;  /* 0x0001800000047ab9 */ /* 0x000fe20000000800 */
[----:B------:R-:W-:Y:S02]  /*bc60*/  IMAD R15, R20, UR5, R15 ;  /* 0x00000005140f7c24 */ /* 0x000fe4000f8e020f */
[----:B------:R-:W-:-:S05]  /*bc70*/  IMAD R18, R18, UR4, R9 ;  /* 0x0000000412127c24 */ /* 0x000fca000f8e0209 */
[----:B------:R-:W-:Y:S02]  /*bc80*/  SEL R9, R18, R15, !P1 ;  /* 0x0000000f12097207 */ /* 0x000fe40004800000 */
[----:B------:R-:W-:-:S07]  /*bc90*/  SEL R7, R15, R18, !P1 ;  /* 0x000000120f077207 */ /* 0x000fce0004800000 */
.L_x_298:
[----:B------:R-:W-:Y:S05]  /*bca0*/  BSYNC B1 ;  /* 0x0000000000017941 */ /* 0x000fea0003800000 */
.L_x_297:
[----:B------:R-:W-:-:S13]  /*bcb0*/  LOP3.LUT P1, RZ, R4, 0xff, RZ, 0xc0, !PT ;  /* 0x000000ff04ff7812 */ /* 0x000fda000782c0ff */
[----:B------:R-:W-:Y:S05]  /*bcc0*/  @P1 BRA `(.L_x_301) ;  /* 0xfffffff4004c1947 */ /* 0x000fea000383ffff */
[----:B------:R-:W-:Y:S05]  /*bcd0*/  BSYNC B0 ;  /* 0x0000000000007941 */ /* 0x000fea0003800000 */
.L_x_289:
[----:B------:R-:W-:-:S03]  /*bce0*/  UMOV UR4, 0xffffffff ;  /* 0xffffffff00047882 */ /* 0x000fc60000000000 */
[----:B------:R-:W-:Y:S05]  /*bcf0*/  BRA.DIV UR4, `(.L_x_302) ;  /* 0x0000000604cc7947 */ /* 0x000fea000b800000 */
[----:B------:R-:W-:-:S13]  /*bd00*/  ELECT P6, URZ, PT ;  /* 0x00000000003f782f */ /* 0x000fda00038c0000 */
.L_x_321:
[----:B------:R-:W-:Y:S04]  /*bd10*/  BSSY B0, `(.L_x_303) ;  /* 0x0000058000007945 */ /* 0x000fe80003800000 */
[----:B------:R-:W-:Y:S05]  /*bd20*/  @!P6 BRA `(.L_x_304) ;  /* 0x000000040058e947 */ /* 0x000fea0003800000 */
[----:B------:R-:W-:-:S04]  /*bd30*/  LOP3.LUT R19, R19, 0x2, RZ, 0xfc, !PT ;  /* 0x0000000213137812 */ /* 0x000fc800078efcff */
[----:B------:R-:W-:-:S13]  /*bd40*/  ISETP.NE.AND P0, PT, R19, 0x3, PT ;  /* 0x000000031300780c */ /* 0x000fda0003f05270 */
[----:B------:R-:W-:Y:S05]  /*bd50*/  @!P0 BRA `(.L_x_305) ;  /* 0x0000000000048947 */ /* 0x000fea0003800000 */
[----:B------:R-:W-:Y:S01]  /*bd60*/  BPT.TRAP 0x1 ;  /* 0x000000040000795c */ /* 0x000fe20000300000 */
.L_x_305:
[----:B------:R-:W0:Y:S01]  /*bd70*/  S2R R3, SR_CgaCtaId ;  /* 0x0000000000037919 */ /* 0x000e220000008800 */
[----:B------:R-:W-:-:S04]  /*bd80*/  MOV R2, 0x400 ;  /* 0x0000040000027802 */ /* 0x000fc80000000f00 */
[----:B0-----:R-:W-:Y:S02]  /*bd90*/  LEA R3, R3, R2, 0x18 ;  /* 0x0000000203037211 */ /* 0x001fe400078ec0ff */
[----:B------:R-:W-:-:S03]  /*bda0*/  SHF.L.U32 R2, R0, 0x1f, RZ ;  /* 0x0000001f00027819 */ /* 0x000fc600000006ff */
[----:B------:R-:W-:-:S04]  /*bdb0*/  VIADD R3, R3, 0x48 ;  /* 0x0000004803037836 */ /* 0x000fc80000000000 */
[C---:B------:R-:W-:Y:S02]  /*bdc0*/  IMAD R7, R12.reuse, 0x8, R3 ;  /* 0x000000080c077824 */ /* 0x040fe400078e0203 */
[----:B------:R-:W-:Y:S02]  /*bdd0*/  VIADD R12, R12, 0x1 ;  /* 0x000000010c0c7836 */ /* 0x000fe40000000000 */
[----:B------:R-:W0:Y:S03]  /*bde0*/  SYNCS.PHASECHK.TRANS64.TRYWAIT P0, [R7+URZ], R2 ;  /* 0x00000002070075a7 */ /* 0x000e26000800017f */
[----:B------:R-:W-:-:S04]  /*bdf0*/  ISETP.NE.AND P1, PT, R12, 0x9, PT ;  /* 0x000000090c00780c */ /* 0x000fc80003f25270 */
[----:B------:R-:W-:Y:S02]  /*be00*/  SEL R5, RZ, 0x1, P1 ;  /* 0x00000001ff057807 */ /* 0x000fe40000800000 */
[----:B------:R-:W-:Y:S02]  /*be10*/  SEL R12, R12, RZ, P1 ;  /* 0x000000ff0c0c7207 */ /* 0x000fe40000800000 */
[----:B------:R-:W-:-:S03]  /*be20*/  LOP3.LUT R5, R0, R5, RZ, 0x3c, !PT ;  /* 0x0000000500057212 */ /* 0x000fc600078e3cff */
[----:B------:R-:W-:Y:S01]  /*be30*/  IMAD R9, R12, 0x8, R3 ;  /* 0x000000080c097824 */ /* 0x000fe200078e0203 */
[----:B------:R-:W-:Y:S01]  /*be40*/  SHF.L.U32 R4, R5, 0x1f, RZ ;  /* 0x0000001f05047819 */ /* 0x000fe200000006ff */
[----:B0-----:R-:W-:Y:S06]  /*be50*/  @!P0 BRA `(.L_x_306) ;  /* 0x0000000400948947 */ /* 0x001fec0003800000 */
.L_x_322:
[----:B------:R-:W1:Y:S01]  /*be60*/  SYNCS.PHASECHK.TRANS64.TRYWAIT P0, [R9+URZ], R4 ;  /* 0x00000004090075a7 */ /* 0x000e62000800017f */
[----:B------:R-:W-:-:S05]  /*be70*/  VIADD R0, R12, 0x1 ;  /* 0x000000010c007836 */ /* 0x000fca0000000000 */
[----:B------:R-:W-:-:S04]  /*be80*/  ISETP.NE.AND P1, PT, R0, 0x9, PT ;  /* 0x000000090000780c */ /* 0x000fc80003f25270 */
[----:B0-----:R-:W-:Y:S02]  /*be90*/  SEL R2, RZ, 0x1, P1 ;  /* 0x00000001ff027807 */ /* 0x001fe40000800000 */
[----:B------:R-:W-:Y:S02]  /*bea0*/  SEL R0, R0, RZ, P1 ;  /* 0x000000ff00007207 */ /* 0x000fe40000800000 */
[----:B------:R-:W-:-:S03]  /*beb0*/  LOP3.LUT R7, R5, R2, RZ, 0x3c, !PT ;  /* 0x0000000205077212 */ /* 0x000fc600078e3cff */
[----:B------:R-:W-:Y:S01]  /*bec0*/  IMAD R6, R0, 0x8, R3 ;  /* 0x0000000800067824 */ /* 0x000fe200078e0203 */
[----:B------:R-:W-:Y:S01]  /*bed0*/  SHF.L.U32 R5, R7, 0x1f, RZ ;  /* 0x0000001f07057819 */ /* 0x000fe200000006ff */
[----:B-1----:R-:W-:Y:S06]  /*bee0*/  @!P0 BRA `(.L_x_307) ;  /* 0x0000000400848947 */ /* 0x002fec0003800000 */
.L_x_323:
[----:B------:R-:W1:Y:S01]  /*bef0*/  SYNCS.PHASECHK.TRANS64.TRYWAIT P0, [R6+URZ], R5 ;  /* 0x00000005060075a7 */ /* 0x000e62000800017f */
[----:B------:R-:W-:-:S04]  /*bf00*/  IADD3 R0, R0, 0x1, RZ ;  /* 0x0000000100007810 */ /* 0x000fc80007ffe0ff */
[----:B------:R-:W-:-:S04]  /*bf10*/  ISETP.NE.AND P1, PT, R0, 0x9, PT ;  /* 0x000000090000780c */ /* 0x000fc80003f25270 */
[----:B------:R-:W-:Y:S02]  /*bf20*/  SEL R2, RZ, 0x1, P1 ;  /* 0x00000001ff027807 */ /* 0x000fe40000800000 */
[----:B------:R-:W-:Y:S02]  /*bf30*/  SEL R0, R0, RZ, P1 ;  /* 0x000000ff00007207 */ /* 0x000fe40000800000 */
[----:B------:R-:W-:-:S03]  /*bf40*/  LOP3.LUT R7, R7, R2, RZ, 0x3c, !PT ;  /* 0x0000000207077212 */ /* 0x000fc600078e3cff */
[----:B0-----:R-:W-:Y:S01]  /*bf50*/  IMAD R9, R0, 0x8, R3 ;  /* 0x0000000800097824 */ /* 0x001fe200078e0203 */
[----:B------:R-:W-:Y:S01]  /*bf60*/  SHF.L.U32 R4, R7, 0x1f, RZ ;  /* 0x0000001f07047819 */ /* 0x000fe200000006ff */
[----:B-1----:R-:W-:Y:S06]  /*bf70*/  @!P0 BRA `(.L_x_308) ;  /* 0x0000000400748947 */ /* 0x002fec0003800000 */
.L_x_324:
[----:B------:R-:W1:Y:S01]  /*bf80*/  SYNCS.PHASECHK.TRANS64.TRYWAIT P0, [R9+URZ], R4 ;  /* 0x00000004090075a7 */ /* 0x000e62000800017f */
[----:B------:R-:W-:-:S05]  /*bf90*/  VIADD R0, R0, 0x1 ;  /* 0x0000000100007836 */ /* 0x000fca0000000000 */
[----:B------:R-:W-:-:S04]  /*bfa0*/  ISETP.NE.AND P1, PT, R0, 0x9, PT ;  /* 0x000000090000780c */ /* 0x000fc80003f25270 */
[----:B------:R-:W-:Y:S02]  /*bfb0*/  SEL R2, RZ, 0x1, P1 ;  /* 0x00000001ff027807 */ /* 0x000fe40000800000 */
[----:B------:R-:W-:Y:S02]  /*bfc0*/  SEL R0, R0, RZ, P1 ;  /* 0x000000ff00007207 */ /* 0x000fe40000800000 */
[----:B------:R-:W-:-:S03]  /*bfd0*/  LOP3.LUT R7, R7, R2, RZ, 0x3c, !PT ;  /* 0x0000000207077212 */ /* 0x000fc600078e3cff */
[----:B0-----:R-:W-:Y:S01]  /*bfe0*/  IMAD R6, R0, 0x8, R3 ;  /* 0x0000000800067824 */ /* 0x001fe200078e0203 */
[----:B------:R-:W-:Y:S01]  /*bff0*/  SHF.L.U32 R5, R7, 0x1f, RZ ;  /* 0x0000001f07057819 */ /* 0x000fe200000006ff */
[----:B-1----:R-:W-:Y:S06]  /*c000*/  @!P0 BRA `(.L_x_309) ;  /* 0x0000000400648947 */ /* 0x002fec0003800000 */
.L_x_325:
        /* <DEDUP_REMOVED lines=9> */
.L_x_326:
        /* <DEDUP_REMOVED lines=9> */
.L_x_327:
        /* <DEDUP_REMOVED lines=9> */
.L_x_328:
[----:B------:R-:W1:Y:S01]  /*c1c0*/  SYNCS.PHASECHK.TRANS64.TRYWAIT P0, [R9+URZ], R4 ;  /* 0x00000004090075a7 */ /* 0x000e62000800017f */
[----:B------:R-:W-:-:S05]  /*c1d0*/  VIADD R0, R0, 0x1 ;  /* 0x0000000100007836 */ /* 0x000fca0000000000 */
[----:B------:R-:W-:-:S04]  /*c1e0*/  ISETP.NE.AND P1, PT, R0, 0x9, PT ;  /* 0x000000090000780c */ /* 0x000fc80003f25270 */
[----:B------:R-:W-:Y:S02]  /*c1f0*/  SEL R2, RZ, 0x1, P1 ;  /* 0x00000001ff027807 */ /* 0x000fe40000800000 */
[----:B------:R-:W-:Y:S02]  /*c200*/  SEL R0, R0, RZ, P1 ;  /* 0x000000ff00007207 */ /* 0x000fe40000800000 */
[----:B------:R-:W-:Y:S01]  /*c210*/  LOP3.LUT R2, R7, R2, RZ, 0x3c, !PT ;  /* 0x0000000207027212 */ /* 0x000fe200078e3cff */
[----:B-1----:R-:W-:Y:S06]  /*c220*/  @!P0 BRA `(.L_x_313) ;  /* 0x00000004002c8947 */ /* 0x002fec0003800000 */
.L_x_329:
[----:B------:R-:W-:Y:S01]  /*c230*/  IMAD R3, R0, 0x8, R3 ;  /* 0x0000000800037824 */ /* 0x000fe200078e0203 */
[----:B------:R-:W-:-:S07]  /*c240*/  SHF.L.U32 R0, R2, 0x1f, RZ ;  /* 0x0000001f02007819 */ /* 0x000fce00000006ff */
.L_x_314:
[----:B--2---:R2:W3:Y:S02]  /*c250*/  SYNCS.PHASECHK.TRANS64.TRYWAIT P0, [R3+URZ], R0 ;  /* 0x00000000030075a7 */ /* 0x0044e4000800017f */
[----:B---3--:R-:W-:Y:S05]  /*c260*/  @!P0 NANOSLEEP.SYNCS 0x989680 ;  /* 0x009896800000895d */ /* 0x008fea0003900000 */
[----:B------:R-:W3:Y:S02]  /*c270*/  @!P0 SYNCS.PHASECHK.TRANS64 P0, [R3+URZ], R0 ;  /* 0x00000000030085a7 */ /* 0x000ee4000800007f */
[----:B---3--:R-:W-:Y:S05]  /*c280*/  @!P0 BRA `(.L_x_314) ;  /* 0xfffffffc00f08947 */ /* 0x008fea000383ffff */
.L_x_304:
[----:B------:R-:W-:Y:S05]  /*c290*/  BSYNC B0 ;  /* 0x0000000000007941 */ /* 0x000fea0003800000 */
.L_x_303:
[----:B------:R-:W-:Y:S05]  /*c2a0*/  EXIT ;  /* 0x000000000000794d */ /* 0x000fea0003800000 */
.L_x_18:
[----:B---3--:R3:W4:Y:S02]  /*c2b0*/  SYNCS.PHASECHK.TRANS64.TRYWAIT P1, [R3+URZ], R0 ;  /* 0x00000000030075a7 */ /* 0x008724000802017f */
[----:B----4-:R-:W-:Y:S05]  /*c2c0*/  @!P1 NANOSLEEP.SYNCS 0x989680 ;  /* 0x009896800000995d */ /* 0x010fea0003900000 */
[----:B------:R-:W4:Y:S02]  /*c2d0*/  @!P1 SYNCS.PHASECHK.TRANS64 P1, [R3+URZ], R0 ;  /* 0x00000000030095a7 */ /* 0x000f24000802007f */
[----:B----4-:R-:W-:Y:S05]  /*c2e0*/  @!P1 BRA `(.L_x_18) ;  /* 0xfffffffc00f09947 */ /* 0x010fea000383ffff */
[----:B------:R-:W-:Y:S05]  /*c2f0*/  BRA `(.L_x_17) ;  /* 0xffffff4c00f87947 */ /* 0x000fea000383ffff */
.L_x_23:
[----:B-1----:R-:W-:-:S04]  /*c300*/  IMAD.U32 R4, RZ, RZ, UR8 ;  /* 0x00000008ff047e24 */ /* 0x002fc8000f8e00ff */
[----:B------:R1:W2:Y:S03]  /*c310*/  SYNCS.PHASECHK.TRANS64.TRYWAIT P1, [R4+URZ], R3 ;  /* 0x00000003040075a7 */ /* 0x0002a6000802017f */
[----:B--2---:R-:W-:Y:S05]  /*c320*/  @!P1 NANOSLEEP.SYNCS 0x989680 ;  /* 0x009896800000995d */ /* 0x004fea0003900000 */
[----:B------:R-:W2:Y:S02]  /*c330*/  @!P1 SYNCS.PHASECHK.TRANS64 P1, [R4+URZ], R3 ;  /* 0x00000003040095a7 */ /* 0x000ea4000802007f */
[----:B--2---:R-:W-:Y:S05]  /*c340*/  @!P1 BRA `(.L_x_23) ;  /* 0xfffffffc00ec9947 */ /* 0x004fea000383ffff */
[----:B------:R-:W-:Y:S05]  /*c350*/  BRA `(.L_x_22) ;  /* 0xffffff5000c87947 */ /* 0x000fea000383ffff */
.L_x_290:
[----:B------:R-:W-:Y:S01]  /*c360*/  BSSY B1, `(.L_x_315) ;  /* 0x0000006000017945 */ /* 0x000fe20003800000 */
[----:B------:R-:W-:-:S07]  /*c370*/  IMAD.MOV.U32 R15, RZ, RZ, -0x1 ;  /* 0xffffffffff0f7424 */ /* 0x000fce00078e00ff */
[----:B------:R-:W-:Y:S05]  /*c380*/  WARPSYNC.COLLECTIVE R15, `(.L_x_316) ;  /* 0x000000000f0c7348 */ /* 0x000fea0003c00000 */
[----:B------:R-:W-:Y:S02]  /*c390*/  ELECT P6, UR62, PT ;  /* 0x00000000003e782f */ /* 0x000fe400038c0000 */
[----:B------:R-:W-:Y:S01]  /*c3a0*/  MOV R14, UR62 ;  /* 0x0000003e000e7c02 */ /* 0x000fe20008000f00 */
[----:B------:R-:W-:Y:S10]  /*c3b0*/  ENDCOLLECTIVE ;  /* 0x000000000000791b */ /* 0x000ff40003800000 */
.L_x_316:
[----:B------:R-:W-:Y:S05]  /*c3c0*/  BSYNC B1 ;  /* 0x0000000000017941 */ /* 0x000fea0003800000 */
.L_x_315:
[----:B------:R-:W-:Y:S05]  /*c3d0*/  BRA `(.L_x_317) ;  /* 0xffffffec00947947 */ /* 0x000fea000383ffff */
.L_x_293:
[----:B0-----:R0:W1:Y:S02]  /*c3e0*/  SYNCS.PHASECHK.TRANS64.TRYWAIT P1, [R14+URZ+0x48], R7 ;  /* 0x000048070e0075a7 */ /* 0x001064000802017f */
[----:B-1----:R-:W-:Y:S05]  /*c3f0*/  @!P1 NANOSLEEP.SYNCS 0x989680 ;  /* 0x009896800000995d */ /* 0x002fea0003900000 */
[----:B------:R-:W1:Y:S02]  /*c400*/  @!P1 SYNCS.PHASECHK.TRANS64 P1, [R14+URZ+0x48], R7 ;  /* 0x000048070e0095a7 */ /* 0x000e64000802007f */
[----:B-1----:R-:W-:Y:S05]  /*c410*/  @!P1 BRA `(.L_x_293) ;  /* 0xfffffffc00f09947 */ /* 0x002fea000383ffff */
[----:B------:R-:W-:Y:S05]  /*c420*/  BRA `(.L_x_318) ;  /* 0xffffffec00c87947 */ /* 0x000fea000383ffff */
.L_x_302:
[----:B------:R-:W-:Y:S01]  /*c430*/  BSSY B0, `(.L_x_319) ;  /* 0x0000006000007945 */ /* 0x000fe20003800000 */
[----:B------:R-:W-:-:S07]  /*c440*/  IMAD.MOV.U32 R15, RZ, RZ, -0x1 ;  /* 0xffffffffff0f7424 */ /* 0x000fce00078e00ff */
[----:B------:R-:W-:Y:S05]  /*c450*/  WARPSYNC.COLLECTIVE R15, `(.L_x_320) ;  /* 0x000000000f0c7348 */ /* 0x000fea0003c00000 */
[----:B------:R-:W-:Y:S02]  /*c460*/  ELECT P6, UR62, PT ;  /* 0x00000000003e782f */ /* 0x000fe400038c0000 */
[----:B------:R-:W-:Y:S01]  /*c470*/  MOV R14, UR62 ;  /* 0x0000003e000e7c02 */ /* 0x000fe20008000f00 */
[----:B------:R-:W-:Y:S10]  /*c480*/  ENDCOLLECTIVE ;  /* 0x000000000000791b */ /* 0x000ff40003800000 */
.L_x_320:
[----:B------:R-:W-:Y:S05]  /*c490*/  BSYNC B0 ;  /* 0x0000000000007941 */ /* 0x000fea0003800000 */
.L_x_319:
[----:B------:R-:W-:Y:S05]  /*c4a0*/  BRA `(.L_x_321) ;  /* 0xfffffff800187947 */ /* 0x000fea000383ffff */
.L_x_306:
[----:B0-----:R0:W1:Y:S02]  /*c4b0*/  SYNCS.PHASECHK.TRANS64.TRYWAIT P0, [R7+URZ], R2 ;  /* 0x00000002070075a7 */ /* 0x001064000800017f */
[----:B-1----:R-:W-:Y:S05]  /*c4c0*/  @!P0 NANOSLEEP.SYNCS 0x989680 ;  /* 0x009896800000895d */ /* 0x002fea0003900000 */
[----:B------:R-:W1:Y:S02]  /*c4d0*/  @!P0 SYNCS.PHASECHK.TRANS64 P0, [R7+URZ], R2 ;  /* 0x00000002070085a7 */ /* 0x000e64000800007f */
[----:B-1----:R-:W-:Y:S05]  /*c4e0*/  @!P0 BRA `(.L_x_306) ;  /* 0xfffffffc00f08947 */ /* 0x002fea000383ffff */
[----:B------:R-:W-:Y:S05]  /*c4f0*/  BRA `(.L_x_322) ;  /* 0xfffffff800587947 */ /* 0x000fea000383ffff */
.L_x_307:
[----:B0-----:R0:W1:Y:S02]  /*c500*/  SYNCS.PHASECHK.TRANS64.TRYWAIT P0, [R9+URZ], R4 ;  /* 0x00000004090075a7 */ /* 0x001064000800017f */
[----:B-1----:R-:W-:Y:S05]  /*c510*/  @!P0 NANOSLEEP.SYNCS 0x989680 ;  /* 0x009896800000895d */ /* 0x002fea0003900000 */
[----:B------:R-:W1:Y:S02]  /*c520*/  @!P0 SYNCS.PHASECHK.TRANS64 P0, [R9+URZ], R4 ;  /* 0x00000004090085a7 */ /* 0x000e64000800007f */
[----:B-1----:R-:W-:Y:S05]  /*c530*/  @!P0 BRA `(.L_x_307) ;  /* 0xfffffffc00f08947 */ /* 0x002fea000383ffff */
[----:B------:R-:W-:Y:S05]  /*c540*/  BRA `(.L_x_323) ;  /* 0xfffffff800687947 */ /* 0x000fea000383ffff */
.L_x_308:
[----:B0-----:R0:W1:Y:S02]  /*c550*/  SYNCS.PHASECHK.TRANS64.TRYWAIT P0, [R6+URZ], R5 ;  /* 0x00000005060075a7 */ /* 0x001064000800017f */
[----:B-1----:R-:W-:Y:S05]  /*c560*/  @!P0 NANOSLEEP.SYNCS 0x989680 ;  /* 0x009896800000895d */ /* 0x002fea0003900000 */
[----:B------:R-:W1:Y:S02]  /*c570*/  @!P0 SYNCS.PHASECHK.TRANS64 P0, [R6+URZ], R5 ;  /* 0x00000005060085a7 */ /* 0x000e64000800007f */
[----:B-1----:R-:W-:Y:S05]  /*c580*/  @!P0 BRA `(.L_x_308) ;  /* 0xfffffffc00f08947 */ /* 0x002fea000383ffff */
[----:B------:R-:W-:Y:S05]  /*c590*/  BRA `(.L_x_324) ;  /* 0xfffffff800787947 */ /* 0x000fea000383ffff */
.L_x_309:
[----:B0-----:R0:W1:Y:S02]  /*c5a0*/  SYNCS.PHASECHK.TRANS64.TRYWAIT P0, [R9+URZ], R4 ;  /* 0x00000004090075a7 */ /* 0x001064000800017f */
[----:B-1----:R-:W-:Y:S05]  /*c5b0*/  @!P0 NANOSLEEP.SYNCS 0x989680 ;  /* 0x009896800000895d */ /* 0x002fea0003900000 */
[----:B------:R-:W1:Y:S02]  /*c5c0*/  @!P0 SYNCS.PHASECHK.TRANS64 P0, [R9+URZ], R4 ;  /* 0x00000004090085a7 */ /* 0x000e64000800007f */
[----:B-1----:R-:W-:Y:S05]  /*c5d0*/  @!P0 BRA `(.L_x_309) ;  /* 0xfffffffc00f08947 */ /* 0x002fea000383ffff */
[----:B------:R-:W-:Y:S05]  /*c5e0*/  BRA `(.L_x_325) ;  /* 0xfffffff800887947 */ /* 0x000fea000383ffff */
.L_x_310:
[----:B0-----:R0:W1:Y:S02]  /*c5f0*/  SYNCS.PHASECHK.TRANS64.TRYWAIT P0, [R6+URZ], R5 ;  /* 0x00000005060075a7 */ /* 0x001064000800017f */
[----:B-1----:R-:W-:Y:S05]  /*c600*/  @!P0 NANOSLEEP.SYNCS 0x989680 ;  /* 0x009896800000895d */ /* 0x002fea0003900000 */
[----:B------:R-:W1:Y:S02]  /*c610*/  @!P0 SYNCS.PHASECHK.TRANS64 P0, [R6+URZ], R5 ;  /* 0x00000005060085a7 */ /* 0x000e64000800007f */
[----:B-1----:R-:W-:Y:S05]  /*c620*/  @!P0 BRA `(.L_x_310) ;  /* 0xfffffffc00f08947 */ /* 0x002fea000383ffff */
[----:B------:R-:W-:Y:S05]  /*c630*/  BRA `(.L_x_326) ;  /* 0xfffffff800987947 */ /* 0x000fea000383ffff */
.L_x_311:
[----:B0-----:R0:W1:Y:S02]  /*c640*/  SYNCS.PHASECHK.TRANS64.TRYWAIT P0, [R9+URZ], R4 ;  /* 0x00000004090075a7 */ /* 0x001064000800017f */
[----:B-1----:R-:W-:Y:S05]  /*c650*/  @!P0 NANOSLEEP.SYNCS 0x989680 ;  /* 0x009896800000895d */ /* 0x002fea0003900000 */
[----:B------:R-:W1:Y:S02]  /*c660*/  @!P0 SYNCS.PHASECHK.TRANS64 P0, [R9+URZ], R4 ;  /* 0x00000004090085a7 */ /* 0x000e64000800007f */
[----:B-1----:R-:W-:Y:S05]  /*c670*/  @!P0 BRA `(.L_x_311) ;  /* 0xfffffffc00f08947 */ /* 0x002fea000383ffff */
[----:B------:R-:W-:Y:S05]  /*c680*/  BRA `(.L_x_327) ;  /* 0xfffffff800a87947 */ /* 0x000fea000383ffff */
.L_x_312:
[----:B0-----:R0:W1:Y:S02]  /*c690*/  SYNCS.PHASECHK.TRANS64.TRYWAIT P0, [R6+URZ], R5 ;  /* 0x00000005060075a7 */ /* 0x001064000800017f */
[----:B-1----:R-:W-:Y:S05]  /*c6a0*/  @!P0 NANOSLEEP.SYNCS 0x989680 ;  /* 0x009896800000895d */ /* 0x002fea0003900000 */
[----:B------:R-:W1:Y:S02]  /*c6b0*/  @!P0 SYNCS.PHASECHK.TRANS64 P0, [R6+URZ], R5 ;  /* 0x00000005060085a7 */ /* 0x000e64000800007f */
[----:B-1----:R-:W-:Y:S05]  /*c6c0*/  @!P0 BRA `(.L_x_312) ;  /* 0xfffffffc00f08947 */ /* 0x002fea000383ffff */
[----:B------:R-:W-:Y:S05]  /*c6d0*/  BRA `(.L_x_328) ;  /* 0xfffffff800b87947 */ /* 0x000fea000383ffff */
.L_x_313:
[----:B-1----:R1:W2:Y:S02]  /*c6e0*/  SYNCS.PHASECHK.TRANS64.TRYWAIT P0, [R9+URZ], R4 ;  /* 0x00000004090075a7 */ /* 0x0022a4000800017f */
[----:B--2---:R-:W-:Y:S05]  /*c6f0*/  @!P0 NANOSLEEP.SYNCS 0x989680 ;  /* 0x009896800000895d */ /* 0x004fea0003900000 */
[----:B------:R-:W2:Y:S02]  /*c700*/  @!P0 SYNCS.PHASECHK.TRANS64 P0, [R9+URZ], R4 ;  /* 0x00000004090085a7 */ /* 0x000ea4000800007f */
[----:B--2---:R-:W-:Y:S05]  /*c710*/  @!P0 BRA `(.L_x_313) ;  /* 0xfffffffc00f08947 */ /* 0x004fea000383ffff */
[----:B------:R-:W-:Y:S05]  /*c720*/  BRA `(.L_x_329) ;  /* 0xfffffff800c07947 */ /* 0x000fea000383ffff */
.L_x_330:
[----:B------:R-:W-:-:S00]  /*c730*/  BRA `(.L_x_330) ;  /* 0xfffffffc00fc7947 */ /* 0x000fc0000383ffff */
[----:B------:R-:W-:-:S00]  /*c740*/  NOP ;  /* 0x0000000000007918 */ /* 0x000fc00000000000 */
        /* <DEDUP_REMOVED lines=11> */
.L_x_331:


//--------------------- .nv.global.init           --------------------------
	.section	.nv.global.init,"aw",@progbits
.nv.global.init:
	.type		$str$22,@object
	.size		$str$22,($str$23 - $str$22)
$str$22:
        /*0000*/ 	.byte	0x6b, 0x5f, 0x74, 0x69, 0x6c, 0x65, 0x5f, 0x63, 0x6f, 0x75, 0x6e, 0x74, 0x20, 0x3e, 0x3d, 0x20
        /*0010*/ 	.byte	0x31, 0x00
	.type		$str$23,@object
	.size		$str$23,(__unnamed_1 - $str$23)
$str$23:
        /*0012*/ 	.byte	0x2f, 0x74, 0x6d, 0x70, 0x2f, 0x63, 0x75, 0x74, 0x6c, 0x61, 0x73, 0x73, 0x5f, 0x73, 0x77, 0x65
        /*0022*/ 	.byte	0x65, 0x70, 0x5f, 0x73, 0x72, 0x63, 0x2f, 0x69, 0x6e, 0x63, 0x6c, 0x75, 0x64, 0x65, 0x2f, 0x63
        /*0032*/ 	.byte	0x75, 0x74, 0x6c, 0x61, 0x73, 0x73, 0x2f, 0x67, 0x65, 0x6d, 0x6d, 0x2f, 0x63, 0x6f, 0x6c, 0x6c
        /*0042*/ 	.byte	0x65, 0x63, 0x74, 0x69, 0x76, 0x65, 0x2f, 0x73, 0x6d, 0x39, 0x30, 0x5f, 0x6d, 0x6d, 0x61, 0x5f
        /*0052*/ 	.byte	0x74, 0x6d, 0x61, 0x5f, 0x67, 0x6d, 0x6d, 0x61, 0x5f, 0x73, 0x73, 0x5f, 0x77, 0x61, 0x72, 0x70
        /*0062*/ 	.byte	0x73, 0x70, 0x65, 0x63, 0x69, 0x61, 0x6c, 0x69, 0x7a, 0x65, 0x64, 0x2e, 0x68, 0x70, 0x70, 0x00
	.type		__unnamed_1,@object
	.size		__unnamed_1,(.L_0 - __unnamed_1)
__unnamed_1:
        /*0072*/ 	.byte	0x76, 0x6f, 0x69, 0x64, 0x20, 0x63, 0x75, 0x74, 0x6c, 0x61, 0x73, 0x73, 0x3a, 0x3a, 0x67, 0x65
        /* <DEDUP_REMOVED lines=179> */
        /*0bb2*/ 	.byte	0x65, 0x3a, 0x3a, 0x69, 0x64, 0x65, 0x6e, 0x74, 0x69, 0x74, 0x79, 0x5d, 0x00
.L_0:


//--------------------- .nv.shared._ZN7cutlass13device_kernelINS_4gemm6kernel13GemmUniversalIN4cute5tupleIJiiiiEEENS1_10collective13CollectiveMmaINS1_34MainloopSm90TmaGmmaWarpSpecializedILi9ENS5_IJNS4_1CILi1EEESB_SB_EEENS1_35KernelTmaWarpSpecializedCooperativeEEENS5_IJNSA_ILi256EEENSA_ILi128EEENSA_ILi32EEEEEENS_6half_tENS5_IJlSB_lEEESJ_SK_NS4_8TiledMMAINS4_8MMA_AtomIJNS4_4SM904GMMA26MMA_64x128x16_F32F16F16_SSILNSO_5MajorE0ELSQ_0ELNSO_7ScaleInE1ELSR_1EEEEEENS4_6LayoutINS5_IJNSA_ILi2EEESB_SB_EEENS5_IJSB_NSA_ILi0EEESX_EEEEENS5_IJNS4_10UnderscoreES10_S10_EEEEENS4_13SM90_TMA_LOADENS4_14ComposedLayoutINS4_7SwizzleILi2ELi4ELi3EEENS4_18smem_ptr_flag_bitsILi16EEENSU_INS5_IJNSA_ILi8EEESH_EEENS5_IJSH_SB_EEEEEEEvNS4_8identityES13_S1D_vS1E_EENS_8epilogue10collective6detail29Sm90TmaWarpSpecializedAdapterINS1H_15DefaultEpilogueISJ_SK_SK_NS1G_6thread17LinearCombinationISJ_Li1EffLNS1L_9ScaleType4KindE0ELNS_15FloatRoundStyleE2ESJ_EENS1_15EpilogueDefaultEEEEEvvEEEEvNT_6ParamsE --------------------------
	.section	.nv.shared._ZN7cutlass13device_kernelINS_4gemm6kernel13GemmUniversalIN4cute5tupleIJiiiiEEENS1_10collective13CollectiveMmaINS1_34MainloopSm90TmaGmmaWarpSpecializedILi9ENS5_IJNS4_1CILi1EEESB_SB_EEENS1_35KernelTmaWarpSpecializedCooperativeEEENS5_IJNSA_ILi256EEENSA_ILi128EEENSA_ILi32EEEEEENS_6half_tENS5_IJlSB_lEEESJ_SK_NS4_8TiledMMAINS4_8MMA_AtomIJNS4_4SM904GMMA26MMA_64x128x16_F32F16F16_SSILNSO_5MajorE0ELSQ_0ELNSO_7ScaleInE1ELSR_1EEEEEENS4_6LayoutINS5_IJNSA_ILi2EEESB_SB_EEENS5_IJSB_NSA_ILi0EEESX_EEEEENS5_IJNS4_10UnderscoreES10_S10_EEEEENS4_13SM90_TMA_LOADENS4_14ComposedLayoutINS4_7SwizzleILi2ELi4ELi3EEENS4_18smem_ptr_flag_bitsILi16EEENSU_INS5_IJNSA_ILi8EEESH_EEENS5_IJSH_SB_EEEEEEEvNS4_8identityES13_S1D_vS1E_EENS_8epilogue10collective6detail29Sm90TmaWarpSpecializedAdapterINS1H_15DefaultEpilogueISJ_SK_SK_NS1G_6thread17LinearCombinationISJ_Li1EffLNS1L_9ScaleType4KindE0ELNS_15FloatRoundStyleE2ESJ_EENS1_15EpilogueDefaultEEEEEvvEEEEvNT_6ParamsE,"aw",@nobits
	.sectionflags	@""
	.align	16
	.zero		1024


//--------------------- .nv.shared.reserved.0     --------------------------
	.section	.nv.shared.reserved.0,"aw",@nobits
	.weak		__nv_reservedSMEM_offset_0_alias
	.size		__nv_reservedSMEM_offset_0_alias, 0, 0
	.other		__nv_reservedSMEM_offset_0_alias,@"STO_CUDA_RESERVED_SHARED STV_DEFAULT"
__nv_reservedSMEM_offset_0_alias:
	.zero		0


//--------------------- .nv.global                --------------------------
	.section	.nv.global,"aw",@nobits
.nv.global:
	.type		_ZN40_INTERNAL_87030bea_4_k_cu_2eb734cc_165464cute1_E,@object
	.size		_ZN40_INTERNAL_87030bea_4_k_cu_2eb734cc_165464cute1_E,(_ZN40_INTERNAL_87030bea_4_k_cu_2eb734cc_165464cuda3std3__45__cpo6cbeginE - _ZN40_INTERNAL_87030bea_4_k_cu_2eb734cc_165464cute1_E)
_ZN40_INTERNAL_87030bea_4_k_cu_2eb734cc_165464cute1_E:
	.zero		1
	.type		_ZN40_INTERNAL_87030bea_4_k_cu_2eb734cc_165464cuda3std3__45__cpo6cbeginE,@object
	.size		_ZN40_INTERNAL_87030bea_4_k_cu_2eb734cc_165464cuda3std3__45__cpo6cbeginE,(_ZN40_INTERNAL_87030bea_4_k_cu_2eb734cc_165464cuda3std3__48in_placeE - _ZN40_INTERNAL_87030bea_4_k_cu_2eb734cc_165464cuda3std3__45__cpo6cbeginE)
_ZN40_INTERNAL_87030bea_4_k_cu_2eb734cc_165464cuda3std3__45__cpo6cbeginE:
	.zero		1
	.type		_ZN40_INTERNAL_87030bea_4_k_cu_2eb734cc_165464cuda3std3__48in_placeE,@object
	.size		_ZN40_INTERNAL_87030bea_4_k_cu_2eb734cc_165464cuda3std3__48in_placeE,(_ZN40_INTERNAL_87030bea_4_k_cu_2eb734cc_165464cuda3std6ranges3__45__cpo9iter_moveE - _ZN40_INTERNAL_87030bea_4_k_cu_2eb734cc_165464cuda3std3__48in_placeE)
_ZN40_INTERNAL_87030bea_4_k_cu_2eb734cc_165464cuda3std3__48in_placeE:
	.zero		1
	.type		_ZN40_INTERNAL_87030bea_4_k_cu_2eb734cc_165464cuda3std6ranges3__45__cpo9iter_moveE,@object
	.size		_ZN40_INTERNAL_87030bea_4_k_cu_2eb734cc_165464cuda3std6ranges3__45__cpo9iter_moveE,(_ZN40_INTERNAL_87030bea_4_k_cu_2eb734cc_165464cuda3std3__45__cpo5beginE - _ZN40_INTERNAL_87030bea_4_k_cu_2eb734cc_165464cuda3std6ranges3__45__cpo9iter_moveE)
_ZN40_INTERNAL_87030bea_4_k_cu_2eb734cc_165464cuda3std6ranges3__45__cpo9iter_moveE:
	.zero		1
	.type		_ZN40_INTERNAL_87030bea_4_k_cu_2eb734cc_165464cuda3std3__45__cpo5beginE,@object
	.size		_ZN40_INTERNAL_87030bea_4_k_cu_2eb734cc_165464cuda3std3__45__cpo5beginE,(_ZN40_INTERNAL_87030bea_4_k_cu_2eb734cc_165464cuda3std3__442_GLOBAL__N__87030bea_4_k_cu_2eb734cc_165466ignoreE - _ZN40_INTERNAL_87030bea_4_k_cu_2eb734cc_165464cuda3std3__45__cpo5beginE)
_ZN40_INTERNAL_87030bea_4_k_cu_2eb734cc_165464cuda3std3__45__cpo5beginE:
	.zero		1
	.type		_ZN40_INTERNAL_87030bea_4_k_cu_2eb734cc_165464cuda3std3__442_GLOBAL__N__87030bea_4_k_cu_2eb734cc_165466ignoreE,@object
	.size		_ZN40_INTERNAL_87030bea_4_k_cu_2eb734cc_165464cuda3std3__442_GLOBAL__N__87030bea_4_k_cu_2eb734cc_165466ignoreE,(_ZN40_INTERNAL_87030bea_4_k_cu_2eb734cc_165464cute7productE - _ZN40_INTERNAL_87030bea_4_k_cu_2eb734cc_165464cuda3std3__442_GLOBAL__N__87030bea_4_k_cu_2eb734cc_165466ignoreE)
_ZN40_INTERNAL_87030bea_4_k_cu_2eb734cc_165464cuda3std3__442_GLOBAL__N__87030bea_4_k_cu_2eb734cc_165466ignoreE:
	.zero		1
	.type		_ZN40_INTERNAL_87030bea_4_k_cu_2eb734cc_165464cute7productE,@object
	.size		_ZN40_INTERNAL_87030bea_4_k_cu_2eb734cc_165464cute7productE,(_ZN40_INTERNAL_87030bea_4_k_cu_2eb734cc_165464cuda3std3__45__cpo3endE - _ZN40_INTERNAL_87030bea_4_k_cu_2eb734cc_165464cute7productE)
_ZN40_INTERNAL_87030bea_4_k_cu_2eb734cc_165464cute7productE:
	.zero		1
	.type		_ZN40_INTERNAL_87030bea_4_k_cu_2eb734cc_165464cuda3std3__45__cpo3endE,@object
	.size		_ZN40_INTERNAL_87030bea_4_k_cu_2eb734cc_165464cuda3std3__45__cpo3endE,(_ZN40_INTERNAL_87030bea_4_k_cu_2eb734cc_165464cuda3std3__419piecewise_constructE - _ZN40_INTERNAL_87030bea_4_k_cu_2eb734cc_165464cuda3std3__45__cpo3endE)
_ZN40_INTERNAL_87030bea_4_k_cu_2eb734cc_165464cuda3std3__45__cpo3endE:
	.zero		1
	.type		_ZN40_INTERNAL_87030bea_4_k_cu_2eb734cc_165464cuda3std3__419piecewise_constructE,@object
	.size		_ZN40_INTERNAL_87030bea_4_k_cu_2eb734cc_165464cuda3std3__419piecewise_constructE,(_ZN40_INTERNAL_87030bea_4_k_cu_2eb734cc_165464cuda3std3__45__cpo4cendE - _ZN40_INTERNAL_87030bea_4_k_cu_2eb734cc_165464cuda3std3__419piecewise_constructE)
_ZN40_INTERNAL_87030bea_4_k_cu_2eb734cc_165464cuda3std3__419piecewise_constructE:
	.zero		1
	.type		_ZN40_INTERNAL_87030bea_4_k_cu_2eb734cc_165464cuda3std3__45__cpo4cendE,@object
	.size		_ZN40_INTERNAL_87030bea_4_k_cu_2eb734cc_165464cuda3std3__45__cpo4cendE,(_ZN40_INTERNAL_87030bea_4_k_cu_2eb734cc_165464cuda3std6ranges3__45__cpo4swapE - _ZN40_INTERNAL_87030bea_4_k_cu_2eb734cc_165464cuda3std3__45__cpo4cendE)
_ZN40_INTERNAL_87030bea_4_k_cu_2eb734cc_165464cuda3std3__45__cpo4cendE:
	.zero		1
	.type		_ZN40_INTERNAL_87030bea_4_k_cu_2eb734cc_165464cuda3std6ranges3__45__cpo4swapE,@object
	.size		_ZN40_INTERNAL_87030bea_4_k_cu_2eb734cc_165464cuda3std6ranges3__45__cpo4swapE,(.L_8 - _ZN40_INTERNAL_87030bea_4_k_cu_2eb734cc_165464cuda3std6ranges3__45__cpo4swapE)
_ZN40_INTERNAL_87030bea_4_k_cu_2eb734cc_165464cuda3std6ranges3__45__cpo4swapE:
	.zero		1
.L_8:


//--------------------- .nv.constant0._ZN7cutlass13device_kernelINS_4gemm6kernel13GemmUniversalIN4cute5tupleIJiiiiEEENS1_10collective13CollectiveMmaINS1_34MainloopSm90TmaGmmaWarpSpecializedILi9ENS5_IJNS4_1CILi1EEESB_SB_EEENS1_35KernelTmaWarpSpecializedCooperativeEEENS5_IJNSA_ILi256EEENSA_ILi128EEENSA_ILi32EEEEEENS_6half_tENS5_IJlSB_lEEESJ_SK_NS4_8TiledMMAINS4_8MMA_AtomIJNS4_4SM904GMMA26MMA_64x128x16_F32F16F16_SSILNSO_5MajorE0ELSQ_0ELNSO_7ScaleInE1ELSR_1EEEEEENS4_6LayoutINS5_IJNSA_ILi2EEESB_SB_EEENS5_IJSB_NSA_ILi0EEESX_EEEEENS5_IJNS4_10UnderscoreES10_S10_EEEEENS4_13SM90_TMA_LOADENS4_14ComposedLayoutINS4_7SwizzleILi2ELi4ELi3EEENS4_18smem_ptr_flag_bitsILi16EEENSU_INS5_IJNSA_ILi8EEESH_EEENS5_IJSH_SB_EEEEEEEvNS4_8identityES13_S1D_vS1E_EENS_8epilogue10collective6detail29Sm90TmaWarpSpecializedAdapterINS1H_15DefaultEpilogueISJ_SK_SK_NS1G_6thread17LinearCombinationISJ_Li1EffLNS1L_9ScaleType4KindE0ELNS_15FloatRoundStyleE2ESJ_EENS1_15EpilogueDefaultEEEEEvvEEEEvNT_6ParamsE --------------------------
	.section	.nv.constant0._ZN7cutlass13device_kernelINS_4gemm6kernel13GemmUniversalIN4cute5tupleIJiiiiEEENS1_10collective13CollectiveMmaINS1_34MainloopSm90TmaGmmaWarpSpecializedILi9ENS5_IJNS4_1CILi1EEESB_SB_EEENS1_35KernelTmaWarpSpecializedCooperativeEEENS5_IJNSA_ILi256EEENSA_ILi128EEENSA_ILi32EEEEEENS_6half_tENS5_IJlSB_lEEESJ_SK_NS4_8TiledMMAINS4_8MMA_AtomIJNS4_4SM904GMMA26MMA_64x128x16_F32F16F16_SSILNSO_5MajorE0ELSQ_0ELNSO_7ScaleInE1ELSR_1EEEEEENS4_6LayoutINS5_IJNSA_ILi2EEESB_SB_EEENS5_IJSB_NSA_ILi0EEESX_EEEEENS5_IJNS4_10UnderscoreES10_S10_EEEEENS4_13SM90_TMA_LOADENS4_14ComposedLayoutINS4_7SwizzleILi2ELi4ELi3EEENS4_18smem_ptr_flag_bitsILi16EEENSU_INS5_IJNSA_ILi8EEESH_EEENS5_IJSH_SB_EEEEEEEvNS4_8identityES13_S1D_vS1E_EENS_8epilogue10collective6detail29Sm90TmaWarpSpecializedAdapterINS1H_15DefaultEpilogueISJ_SK_SK_NS1G_6thread17LinearCombinationISJ_Li1EffLNS1L_9ScaleType4KindE0ELNS_15FloatRoundStyleE2ESJ_EENS1_15EpilogueDefaultEEEEEvvEEEEvNT_6ParamsE,"a",@progbits
	.sectionflags	@""
	.align	4
.nv.constant0._ZN7cutlass13device_kernelINS_4gemm6kernel13GemmUniversalIN4cute5tupleIJiiiiEEENS1_10collective13CollectiveMmaINS1_34MainloopSm90TmaGmmaWarpSpecializedILi9ENS5_IJNS4_1CILi1EEESB_SB_EEENS1_35KernelTmaWarpSpecializedCooperativeEEENS5_IJNSA_ILi256EEENSA_ILi128EEENSA_ILi32EEEEEENS_6half_tENS5_IJlSB_lEEESJ_SK_NS4_8TiledMMAINS4_8MMA_AtomIJNS4_4SM904GMMA26MMA_64x128x16_F32F16F16_SSILNSO_5MajorE0ELSQ_0ELNSO_7ScaleInE1ELSR_1EEEEEENS4_6LayoutINS5_IJNSA_ILi2EEESB_SB_EEENS5_IJSB_NSA_ILi0EEESX_EEEEENS5_IJNS4_10UnderscoreES10_S10_EEEEENS4_13SM90_TMA_LOADENS4_14ComposedLayoutINS4_7SwizzleILi2ELi4ELi3EEENS4_18smem_ptr_flag_bitsILi16EEENSU_INS5_IJNSA_ILi8EEESH_EEENS5_IJSH_SB_EEEEEEEvNS4_8identityES13_S1D_vS1E_EENS_8epilogue10collective6detail29Sm90TmaWarpSpecializedAdapterINS1H_15DefaultEpilogueISJ_SK_SK_NS1G_6thread17LinearCombinationISJ_Li1EffLNS1L_9ScaleType4KindE0ELNS_15FloatRoundStyleE2ESJ_EENS1_15EpilogueDefaultEEEEEvvEEEEvNT_6ParamsE:
	.zero		1664


//--------------------- SYMBOLS --------------------------

	.type		.nv.reservedSmem.offset0,@object
	.size		.nv.reservedSmem.offset0,0x4
	.type		__assertfail,@function
